def attn_fwd(
    Q,
    K,
    V,
    Out,
    Lse,
    sm_scale,
    stride_qz,
    stride_qh,
    stride_qm,
    stride_qk,
    stride_kz,
    stride_kh,
    stride_kn,
    stride_kk,
    stride_vz,
    stride_vh,
    stride_vn,
    stride_vk,
    stride_oz,
    stride_oh,
    stride_om,
    stride_ok,
    seqlen_q,
    seqlen_k,
    BLOCK_M: tl.constexpr,
    BLOCK_N: tl.constexpr,
    HEAD_DIM: tl.constexpr,
    CAUSAL: tl.constexpr,
):
    start_m = tl.program_id(0)
    off_hz = tl.program_id(1)
    q_off = off_hz * stride_qh
    k_off = off_hz * stride_kh
    v_off = off_hz * stride_vh
    offs_m = start_m * BLOCK_M + tl.arange(0, BLOCK_M)
    offs_d = tl.arange(0, HEAD_DIM)
    offs_n = tl.arange(0, BLOCK_N)
    q_ptrs = Q + q_off + offs_m[:, None] * stride_qm + offs_d[None, :] * stride_qk
    k_ptrs = K + k_off + offs_d[:, None] * stride_kk + offs_n[None, :] * stride_kn
    v_ptrs = V + v_off + offs_n[:, None] * stride_vn + offs_d[None, :] * stride_vk
    m_i = tl.full([BLOCK_M], float("-inf"), dtype=tl.float32)
    l_i = tl.zeros([BLOCK_M], dtype=tl.float32) + 1.0
    acc = tl.zeros([BLOCK_M, HEAD_DIM], dtype=tl.float32)
    q = tl.load(q_ptrs)
    acc, l_i, m_i = _attn_fwd_inner(
        acc,
        l_i,
        m_i,
        q,
        k_ptrs,
        v_ptrs,
        sm_scale,
        stride_kn,
        stride_vn,
        start_m,
        seqlen_k,
        BLOCK_M,
        BLOCK_N,
        HEAD_DIM,
        CAUSAL,
    )
    acc = acc / l_i[:, None]
    lse = m_i + tl.math.log2(l_i) / 1.4426950408889634
    o_ptrs = (
        Out
        + off_hz * stride_oh
        + offs_m[:, None] * stride_om
        + offs_d[None, :] * stride_ok
    )
    tl.store(o_ptrs, acc.to(Out.dtype.element_ty))
    tl.store(Lse + off_hz * seqlen_q + offs_m, lse)

# config = {"BLOCK_M": 64, "BLOCK_N": 32, "HEAD_DIM": 128, "arch": "sm_90", "causal": true, "dtype": "bf16", "num_stages": 2, "num_warps": 8}
# arch = sm_90


// ===== COMPILED SASS (sm_90a) =====

	.target	sm_90a

	.elftype	@"ET_EXEC"


//--------------------- .note.nv.tkinfo           --------------------------
	.section	.note.nv.tkinfo,"",@"SHT_NOTE"
	.sectionflags	@"SHF_NOTE_NV_TKINFO"
	.tkinfo
        /*0018*/ 	.word	0x00000002
        /*0030*/ 	.string	""
        /*0030*/ 	.string	"ptxas"
        /*0030*/ 	.string	"Cuda compilation tools, release 13.0, V13.0.88"
        /*0030*/ 	.string	"Build cuda_13.0.r13.0/compiler.36424714_0"
        /*0030*/ 	.string	"-v  -suppress-debug-info  -lineinfo  -arch sm_90a "



//--------------------- .note.nv.cuinfo           --------------------------
	.section	.note.nv.cuinfo,"",@"SHT_NOTE"
	.sectionflags	@"SHF_NOTE_NV_CUINFO"
        /*0018*/ 	.short	0x0002
        /*001a*/ 	.short	0x005a
        /*001c*/ 	.short	0x0082
	.zero		2


//--------------------- .nv.info                  --------------------------
	.section	.nv.info,"",@"SHT_CUDA_INFO"
	.align	4


	//----- nvinfo : EIATTR_REGCOUNT
	.align		4
        /*0000*/ 	.byte	0x04, 0x2f
        /*0002*/ 	.short	(.L_2 - .L_1)
	.align		4
.L_1:
        /*0004*/ 	.word	index@(attn_fwd)
        /*0008*/ 	.word	0x000000b4


	//----- nvinfo : EIATTR_FRAME_SIZE
	.align		4
.L_2:
        /*000c*/ 	.byte	0x04, 0x11
        /*000e*/ 	.short	(.L_4 - .L_3)
	.align		4
.L_3:
        /*0010*/ 	.word	index@(attn_fwd)
        /*0014*/ 	.word	0x00000000


	//----- nvinfo : EIATTR_MIN_STACK_SIZE
	.align		4
.L_4:
        /*0018*/ 	.byte	0x04, 0x12
        /*001a*/ 	.short	(.L_6 - .L_5)
	.align		4
.L_5:
        /*001c*/ 	.word	index@(attn_fwd)
        /*0020*/ 	.word	0x00000000
.L_6:


//--------------------- .nv.compat                --------------------------
	.section	.nv.compat,"",@"SHT_CUDA_COMPAT_INFO"
	.align	4
        /*0000*/ 	.byte	0x02, 0x09, 0x01, 0x00, 0x02, 0x02, 0x04, 0x00, 0x02, 0x05, 0x05, 0x00, 0x03, 0x07, 0x01, 0x01
        /*0010*/ 	.byte	0x02, 0x03, 0x00, 0x00, 0x02, 0x06, 0x01, 0x00, 0x04, 0x0b, 0x08, 0x00, 0x00, 0x00, 0x00, 0x00
        /*0020*/ 	.byte	0x00, 0x00, 0x00, 0x00


//--------------------- .nv.info.attn_fwd         --------------------------
	.section	.nv.info.attn_fwd,"",@"SHT_CUDA_INFO"
	.sectionflags	@""
	.align	4


	//----- nvinfo : EIATTR_CUDA_API_VERSION
	.align		4
        /*0000*/ 	.byte	0x04, 0x37
        /*0002*/ 	.short	(.L_8 - .L_7)
.L_7:
        /*0004*/ 	.word	0x00000082


	//----- nvinfo : EIATTR_KPARAM_INFO
	.align		4
.L_8:
        /*0008*/ 	.byte	0x04, 0x17
        /*000a*/ 	.short	(.L_10 - .L_9)
.L_9:
        /*000c*/ 	.word	0x00000000
        /*0010*/ 	.short	0x0019
        /*0012*/ 	.short	0x0080
        /*0014*/ 	.byte	0x00, 0xf4, 0x21, 0x00


	//----- nvinfo : EIATTR_KPARAM_INFO
	.align		4
.L_10:
        /*0018*/ 	.byte	0x04, 0x17
        /*001a*/ 	.short	(.L_12 - .L_11)
.L_11:
        /*001c*/ 	.word	0x00000000
        /*0020*/ 	.short	0x0018
        /*0022*/ 	.short	0x0078
        /*0024*/ 	.byte	0x00, 0xf4, 0x21, 0x00


	//----- nvinfo : EIATTR_KPARAM_INFO
	.align		4
.L_12:
        /*0028*/ 	.byte	0x04, 0x17
        /*002a*/ 	.short	(.L_14 - .L_13)
.L_13:
        /*002c*/ 	.word	0x00000000
        /*0030*/ 	.short	0x0017
        /*0032*/ 	.short	0x0070
        /*0034*/ 	.byte	0x00, 0xf0, 0x11, 0x00


	//----- nvinfo : EIATTR_KPARAM_INFO
	.align		4
.L_14:
        /*0038*/ 	.byte	0x04, 0x17
        /*003a*/ 	.short	(.L_16 - .L_15)
.L_15:
        /*003c*/ 	.word	0x00000000
        /*0040*/ 	.short	0x0016
        /*0042*/ 	.short	0x006c
        /*0044*/ 	.byte	0x00, 0xf0, 0x11, 0x00


	//----- nvinfo : EIATTR_KPARAM_INFO
	.align		4
.L_16:
        /*0048*/ 	.byte	0x04, 0x17
        /*004a*/ 	.short	(.L_18 - .L_17)
.L_17:
        /*004c*/ 	.word	0x00000000
        /*0050*/ 	.short	0x0015
        /*0052*/ 	.short	0x0068
        /*0054*/ 	.byte	0x00, 0xf0, 0x11, 0x00


	//----- nvinfo : EIATTR_KPARAM_INFO
	.align		4
.L_18:
        /*0058*/ 	.byte	0x04, 0x17
        /*005a*/ 	.short	(.L_20 - .L_19)
.L_19:
        /*005c*/ 	.word	0x00000000
        /*0060*/ 	.short	0x0014
        /*0062*/ 	.short	0x0064
        /*0064*/ 	.byte	0x00, 0xf0, 0x11, 0x00


	//----- nvinfo : EIATTR_KPARAM_INFO
	.align		4
.L_20:
        /*0068*/ 	.byte	0x04, 0x17
        /*006a*/ 	.short	(.L_22 - .L_21)
.L_21:
        /*006c*/ 	.word	0x00000000
        /*0070*/ 	.short	0x0013
        /*0072*/ 	.short	0x0060
        /*0074*/ 	.byte	0x00, 0xf0, 0x11, 0x00


	//----- nvinfo : EIATTR_KPARAM_INFO
	.align		4
.L_22:
        /*0078*/ 	.byte	0x04, 0x17
        /*007a*/ 	.short	(.L_24 - .L_23)
.L_23:
        /*007c*/ 	.word	0x00000000
        /*0080*/ 	.short	0x0012
        /*0082*/ 	.short	0x005c
        /*0084*/ 	.byte	0x00, 0xf0, 0x11, 0x00


	//----- nvinfo : EIATTR_KPARAM_INFO
	.align		4
.L_24:
        /*0088*/ 	.byte	0x04, 0x17
        /*008a*/ 	.short	(.L_26 - .L_25)
.L_25:
        /*008c*/ 	.word	0x00000000
        /*0090*/ 	.short	0x0011
        /*0092*/ 	.short	0x0058
        /*0094*/ 	.byte	0x00, 0xf0, 0x11, 0x00


	//----- nvinfo : EIATTR_KPARAM_INFO
	.align		4
.L_26:
        /*0098*/ 	.byte	0x04, 0x17
        /*009a*/ 	.short	(.L_28 - .L_27)
.L_27:
        /*009c*/ 	.word	0x00000000
        /*00a0*/ 	.short	0x0010
        /*00a2*/ 	.short	0x0054
        /*00a4*/ 	.byte	0x00, 0xf0, 0x11, 0x00


	//----- nvinfo : EIATTR_KPARAM_INFO
	.align		4
.L_28:
        /*00a8*/ 	.byte	0x04, 0x17
        /*00aa*/ 	.short	(.L_30 - .L_29)
.L_29:
        /*00ac*/ 	.word	0x00000000
        /*00b0*/ 	.short	0x000f
        /*00b2*/ 	.short	0x0050
        /*00b4*/ 	.byte	0x00, 0xf0, 0x11, 0x00


	//----- nvinfo : EIATTR_KPARAM_INFO
	.align		4
.L_30:
        /*00b8*/ 	.byte	0x04, 0x17
        /*00ba*/ 	.short	(.L_32 - .L_31)
.L_31:
        /*00bc*/ 	.word	0x00000000
        /*00c0*/ 	.short	0x000e
        /*00c2*/ 	.short	0x004c
        /*00c4*/ 	.byte	0x00, 0xf0, 0x11, 0x00


	//----- nvinfo : EIATTR_KPARAM_INFO
	.align		4
.L_32:
        /*00c8*/ 	.byte	0x04, 0x17
        /*00ca*/ 	.short	(.L_34 - .L_33)
.L_33:
        /*00cc*/ 	.word	0x00000000
        /*00d0*/ 	.short	0x000d
        /*00d2*/ 	.short	0x0048
        /*00d4*/ 	.byte	0x00, 0xf0, 0x11, 0x00


	//----- nvinfo : EIATTR_KPARAM_INFO
	.align		4
.L_34:
        /*00d8*/ 	.byte	0x04, 0x17
        /*00da*/ 	.short	(.L_36 - .L_35)
.L_35:
        /*00dc*/ 	.word	0x00000000
        /*00e0*/ 	.short	0x000c
        /*00e2*/ 	.short	0x0044
        /*00e4*/ 	.byte	0x00, 0xf0, 0x11, 0x00


	//----- nvinfo : EIATTR_KPARAM_INFO
	.align		4
.L_36:
        /*00e8*/ 	.byte	0x04, 0x17
        /*00ea*/ 	.short	(.L_38 - .L_37)
.L_37:
        /*00ec*/ 	.word	0x00000000
        /*00f0*/ 	.short	0x000b
        /*00f2*/ 	.short	0x0040
        /*00f4*/ 	.byte	0x00, 0xf0, 0x11, 0x00


	//----- nvinfo : EIATTR_KPARAM_INFO
	.align		4
.L_38:
        /*00f8*/ 	.byte	0x04, 0x17
        /*00fa*/ 	.short	(.L_40 - .L_39)
.L_39:
        /*00fc*/ 	.word	0x00000000
        /*0100*/ 	.short	0x000a
        /*0102*/ 	.short	0x003c
        /*0104*/ 	.byte	0x00, 0xf0, 0x11, 0x00


	//----- nvinfo : EIATTR_KPARAM_INFO
	.align		4
.L_40:
        /*0108*/ 	.byte	0x04, 0x17
        /*010a*/ 	.short	(.L_42 - .L_41)
.L_41:
        /*010c*/ 	.word	0x00000000
        /*0110*/ 	.short	0x0009
        /*0112*/ 	.short	0x0038
        /*0114*/ 	.byte	0x00, 0xf0, 0x11, 0x00


	//----- nvinfo : EIATTR_KPARAM_INFO
	.align		4
.L_42:
        /*0118*/ 	.byte	0x04, 0x17
        /*011a*/ 	.short	(.L_44 - .L_43)
.L_43:
        /*011c*/ 	.word	0x00000000
        /*0120*/ 	.short	0x0008
        /*0122*/ 	.short	0x0034
        /*0124*/ 	.byte	0x00, 0xf0, 0x11, 0x00


	//----- nvinfo : EIATTR_KPARAM_INFO
	.align		4
.L_44:
        /*0128*/ 	.byte	0x04, 0x17
        /*012a*/ 	.short	(.L_46 - .L_45)
.L_45:
        /*012c*/ 	.word	0x00000000
        /*0130*/ 	.short	0x0007
        /*0132*/ 	.short	0x0030
        /*0134*/ 	.byte	0x00, 0xf0, 0x11, 0x00


	//----- nvinfo : EIATTR_KPARAM_INFO
	.align		4
.L_46:
        /*0138*/ 	.byte	0x04, 0x17
        /*013a*/ 	.short	(.L_48 - .L_47)
.L_47:
        /*013c*/ 	.word	0x00000000
        /*0140*/ 	.short	0x0006
        /*0142*/ 	.short	0x002c
        /*0144*/ 	.byte	0x00, 0xf0, 0x11, 0x00


	//----- nvinfo : EIATTR_KPARAM_INFO
	.align		4
.L_48:
        /*0148*/ 	.byte	0x04, 0x17
        /*014a*/ 	.short	(.L_50 - .L_49)
.L_49:
        /*014c*/ 	.word	0x00000000
        /*0150*/ 	.short	0x0005
        /*0152*/ 	.short	0x0028
        /*0154*/ 	.byte	0x00, 0xf0, 0x11, 0x00


	//----- nvinfo : EIATTR_KPARAM_INFO
	.align		4
.L_50:
        /*0158*/ 	.byte	0x04, 0x17
        /*015a*/ 	.short	(.L_52 - .L_51)
.L_51:
        /*015c*/ 	.word	0x00000000
        /*0160*/ 	.short	0x0004
        /*0162*/ 	.short	0x0020
        /*0164*/ 	.byte	0x00, 0xf4, 0x21, 0x00


	//----- nvinfo : EIATTR_KPARAM_INFO
	.align		4
.L_52:
        /*0168*/ 	.byte	0x04, 0x17
        /*016a*/ 	.short	(.L_54 - .L_53)
.L_53:
        /*016c*/ 	.word	0x00000000
        /*0170*/ 	.short	0x0003
        /*0172*/ 	.short	0x0018
        /*0174*/ 	.byte	0x00, 0xf4, 0x21, 0x00


	//----- nvinfo : EIATTR_KPARAM_INFO
	.align		4
.L_54:
        /*0178*/ 	.byte	0x04, 0x17
        /*017a*/ 	.short	(.L_56 - .L_55)
.L_55:
        /*017c*/ 	.word	0x00000000
        /*0180*/ 	.short	0x0002
        /*0182*/ 	.short	0x0010
        /*0184*/ 	.byte	0x00, 0xf4, 0x21, 0x00


	//----- nvinfo : EIATTR_KPARAM_INFO
	.align		4
.L_56:
        /*0188*/ 	.byte	0x04, 0x17
        /*018a*/ 	.short	(.L_58 - .L_57)
.L_57:
        /*018c*/ 	.word	0x00000000
        /*0190*/ 	.short	0x0001
        /*0192*/ 	.short	0x0008
        /*0194*/ 	.byte	0x00, 0xf4, 0x21, 0x00


	//----- nvinfo : EIATTR_KPARAM_INFO
	.align		4
.L_58:
        /*0198*/ 	.byte	0x04, 0x17
        /*019a*/ 	.short	(.L_60 - .L_59)
.L_59:
        /*019c*/ 	.word	0x00000000
        /*01a0*/ 	.short	0x0000
        /*01a2*/ 	.short	0x0000
        /*01a4*/ 	.byte	0x00, 0xf4, 0x21, 0x00


	//----- nvinfo : EIATTR_SPARSE_MMA_MASK
	.align		4
.L_60:
        /*01a8*/ 	.byte	0x03, 0x50
        /*01aa*/ 	.short	0x0000


	//----- nvinfo : EIATTR_MAXREG_COUNT
	.align		4
        /*01ac*/ 	.byte	0x03, 0x1b
        /*01ae*/ 	.short	0x00ff


	//----- nvinfo : EIATTR_NUM_BARRIERS
	.align		4
        /*01b0*/ 	.byte	0x02, 0x4c
        /*01b2*/ 	.byte	0x01
	.zero		1


	//----- nvinfo : EIATTR_MERCURY_ISA_VERSION
	.align		4
        /*01b4*/ 	.byte	0x03, 0x5f
        /*01b6*/ 	.short	0x0101


	//----- nvinfo : EIATTR_COOP_GROUP_MASK_REGIDS
	.align		4
        /*01b8*/ 	.byte	0x04, 0x29
        /*01ba*/ 	.short	(.L_62 - .L_61)


	//   ....[0]....
.L_61:
        /*01bc*/ 	.word	0xffffffff


	//   ....[1]....
        /*01c0*/ 	.word	0xffffffff


	//   ....[2]....
        /*01c4*/ 	.word	0xffffffff


	//   ....[3]....
        /*01c8*/ 	.word	0xffffffff


	//   ....[4]....
        /*01cc*/ 	.word	0xffffffff


	//   ....[5]....
        /*01d0*/ 	.word	0xffffffff


	//   ....[6]....
        /*01d4*/ 	.word	0xffffffff


	//   ....[7]....
        /*01d8*/ 	.word	0xffffffff


	//----- nvinfo : EIATTR_COOP_GROUP_INSTR_OFFSETS
	.align		4
.L_62:
        /*01dc*/ 	.byte	0x04, 0x28
        /*01de*/ 	.short	(.L_64 - .L_63)


	//   ....[0]....
.L_63:
        /*01e0*/ 	.word	0x00002800


	//   ....[1]....
        /*01e4*/ 	.word	0x000029f0


	//   ....[2]....
        /*01e8*/ 	.word	0x00002a30


	//   ....[3]....
        /*01ec*/ 	.word	0x00002a90


	//   ....[4]....
        /*01f0*/ 	.word	0x00003360


	//   ....[5]....
        /*01f4*/ 	.word	0x00003370


	//   ....[6]....
        /*01f8*/ 	.word	0x000033c0


	//   ....[7]....
        /*01fc*/ 	.word	0x000033e0


	//----- nvinfo : EIATTR_EXIT_INSTR_OFFSETS
	.align		4
.L_64:
        /*0200*/ 	.byte	0x04, 0x1c
        /*0202*/ 	.short	(.L_66 - .L_65)


	//   ....[0]....
.L_65:
        /*0204*/ 	.word	0x00004e30


	//   ....[1]....
        /*0208*/ 	.word	0x00004e60


	//----- nvinfo : EIATTR_REQNTID
	.align		4
.L_66:
        /*020c*/ 	.byte	0x04, 0x10
        /*020e*/ 	.short	(.L_68 - .L_67)
.L_67:
        /*0210*/ 	.word	0x00000100
        /*0214*/ 	.word	0x00000001
        /*0218*/ 	.word	0x00000001


	//----- nvinfo : EIATTR_CBANK_PARAM_SIZE
	.align		4
.L_68:
        /*021c*/ 	.byte	0x03, 0x19
        /*021e*/ 	.short	0x0088


	//----- nvinfo : EIATTR_PARAM_CBANK
	.align		4
        /*0220*/ 	.byte	0x04, 0x0a
        /*0222*/ 	.short	(.L_70 - .L_69)
	.align		4
.L_69:
        /*0224*/ 	.word	index@(.nv.constant0.attn_fwd)
        /*0228*/ 	.short	0x0210
        /*022a*/ 	.short	0x0088


	//----- nvinfo : EIATTR_SW_WAR
	.align		4
.L_70:
        /*022c*/ 	.byte	0x04, 0x36
        /*022e*/ 	.short	(.L_72 - .L_71)
.L_71:
        /*0230*/ 	.word	0x00000008
.L_72:


//--------------------- .nv.callgraph             --------------------------
	.section	.nv.callgraph,"",@"SHT_CUDA_CALLGRAPH"
	.align	4
	.sectionentsize	8
	.align		4
        /*0000*/ 	.word	0x00000000
	.align		4
        /*0004*/ 	.word	0xffffffff
	.align		4
        /*0008*/ 	.word	0x00000000
	.align		4
        /*000c*/ 	.word	0xfffffffe
	.align		4
        /*0010*/ 	.word	0x00000000
	.align		4
        /*0014*/ 	.word	0xfffffffd
	.align		4
        /*0018*/ 	.word	0x00000000
	.align		4
        /*001c*/ 	.word	0xfffffffc


//--------------------- .nv.constant4             --------------------------
	.section	.nv.constant4,"a",@progbits
	.align	8
	.align		8
.nv.constant4:
        /*0000*/ 	.dword	_$_str


//--------------------- .text.attn_fwd            --------------------------
	.section	.text.attn_fwd,"ax",@progbits
	.align	128
        .global         attn_fwd
        .type           attn_fwd,@function
        .size           attn_fwd,(.L_x_3 - attn_fwd)
        .other          attn_fwd,@"STO_CUDA_ENTRY STV_DEFAULT"
attn_fwd:
.text.attn_fwd:
[----:B------:R-:W-:Y:S01]  /*0000*/  LDC R1, c[0x0][0x28] ;  /* 0x00000a00ff017b82 */ /* 0x000fe20000000800 */
[----:B------:R-:W0:Y:S07]  /*0010*/  S2R R17, SR_CTAID.X ;  /* 0x0000000000117919 */ /* 0x000e2e0000002500 */
[----:B------:R-:W1:Y:S01]  /*0020*/  S2UR UR6, SR_CTAID.Y ;  /* 0x00000000000679c3 */ /* 0x000e620000002600 */
[----:B------:R-:W-:Y:S01]  /*0030*/  ULDC.64 UR4, c[0x0][0x240] ;  /* 0x0000900000047ab9 */ /* 0x000fe20000000a00 */
[----:B------:R-:W2:Y:S06]  /*0040*/  S2R R0, SR_TID.X ;  /* 0x0000000000007919 */ /* 0x000eac0000002100 */
[----:B------:R-:W3:Y:S08]  /*0050*/  LDC R48, c[0x0][0x248] ;  /* 0x00009200ff307b82 */ /* 0x000ef00000000800 */
[----:B------:R-:W4:Y:S01]  /*0060*/  LDC.64 R44, c[0x0][0x210] ;  /* 0x00008400ff2c7b82 */ /* 0x000f220000000a00 */
[----:B-1----:R-:W-:-:S04]  /*0070*/  UIMAD UR4, UR6, UR4, URZ ;  /* 0x00000004060472a4 */ /* 0x002fc8000f8e023f */
[----:B------:R-:W-:Y:S01]  /*0080*/  USHF.L.U32 UR6, UR4, 0x1, URZ ;  /* 0x0000000104067899 */ /* 0x000fe2000800063f */
[----:B0-----:R-:W-:Y:S01]  /*0090*/  IMAD.SHL.U32 R17, R17, 0x40, RZ ;  /* 0x0000004011117824 */ /* 0x001fe200078e00ff */
[----:B--2---:R-:W-:-:S04]  /*00a0*/  SHF.R.U32.HI R3, RZ, 0x6, R0 ;  /* 0x00000006ff037819 */ /* 0x004fc80000011600 */
[----:B------:R-:W-:Y:S02]  /*00b0*/  LOP3.LUT R118, R17, 0x3f, R0, 0xf8, !PT ;  /* 0x0000003f11767812 */ /* 0x000fe400078ef800 */
[----:B------:R-:W-:-:S03]  /*00c0*/  SGXT.U32 R3, R3, 0x2 ;  /* 0x000000020303781a */ /* 0x000fc60000000000 */
[----:B------:R-:W-:Y:S01]  /*00d0*/  IMAD R2, R118, UR5, RZ ;  /* 0x0000000576027c24 */ /* 0x000fe2000f8e02ff */
[----:B------:R-:W-:Y:S01]  /*00e0*/  UIMAD.WIDE UR4, UR4, 0x2, URZ ;  /* 0x00000002040478a5 */ /* 0x000fe2000f8e023f */
[----:B---3--:R-:W-:Y:S02]  /*00f0*/  IMAD R4, R3, R48, RZ ;  /* 0x0000003003047224 */ /* 0x008fe400078e02ff */
[C---:B------:R-:W-:Y:S02]  /*0100*/  IMAD.SHL.U32 R3, R2.reuse, 0x2, RZ ;  /* 0x0000000202037824 */ /* 0x040fe400078e00ff */
[----:B------:R-:W-:-:S03]  /*0110*/  IMAD.HI R2, R2, 0x2, RZ ;  /* 0x0000000202027827 */ /* 0x000fc600078e02ff */
[----:B----4-:R-:W-:Y:S01]  /*0120*/  IADD3 R44, P0, P1, R3, UR6, R44 ;  /* 0x00000006032c7c10 */ /* 0x010fe2000f91e02c */
[----:B------:R-:W-:Y:S01]  /*0130*/  IMAD R5, R48, 0x4, R4 ;  /* 0x0000000430057824 */ /* 0x000fe200078e0204 */
[----:B------:R-:W-:Y:S02]  /*0140*/  ULDC.64 UR6, c[0x0][0x208] ;  /* 0x0000820000067ab9 */ /* 0x000fe40000000a00 */
[----:B------:R-:W-:Y:S01]  /*0150*/  IADD3.X R46, R2, UR5, R45, P0, P1 ;  /* 0x00000005022e7c10 */ /* 0x000fe200087e242d */
[----:B------:R-:W-:Y:S01]  /*0160*/  IMAD R7, R48, 0x4, R5 ;  /* 0x0000000430077824 */ /* 0x000fe200078e0205 */
[----:B------:R-:W-:-:S03]  /*0170*/  LEA R2, P0, R4, R44, 0x1 ;  /* 0x0000002c04027211 */ /* 0x000fc600078008ff */
[----:B------:R-:W-:Y:S01]  /*0180*/  IMAD R9, R48, 0x4, R7 ;  /* 0x0000000430097824 */ /* 0x000fe200078e0207 */
[----:B------:R-:W-:Y:S02]  /*0190*/  LEA.HI.X.SX32 R3, R4, R46, 0x1, P0 ;  /* 0x0000002e04037211 */ /* 0x000fe400000f0eff */
[-C--:B------:R-:W-:Y:S01]  /*01a0*/  LEA R4, P0, R5, R44.reuse, 0x1 ;  /* 0x0000002c05047211 */ /* 0x080fe200078008ff */
[C---:B------:R-:W-:Y:S01]  /*01b0*/  IMAD R11, R48.reuse, 0x4, R9 ;  /* 0x00000004300b7824 */ /* 0x040fe200078e0209 */
[----:B------:R-:W-:Y:S01]  /*01c0*/  LEA R6, P1, R7, R44, 0x1 ;  /* 0x0000002c07067211 */ /* 0x000fe200078208ff */
[----:B------:R0:W2:Y:S01]  /*01d0*/  LDG.E.U16 R23, desc[UR6][R2.64] ;  /* 0x0000000602177981 */ /* 0x0000a2000c1e1500 */
[----:B------:R-:W-:Y:S01]  /*01e0*/  LEA.HI.X.SX32 R5, R5, R46, 0x1, P0 ;  /* 0x0000002e05057211 */ /* 0x000fe200000f0eff */
[C---:B------:R-:W-:Y:S01]  /*01f0*/  IMAD R13, R48.reuse, 0x4, R11 ;  /* 0x00000004300d7824 */ /* 0x040fe200078e020b */
[----:B------:R-:W-:Y:S02]  /*0200*/  LEA R8, P0, R9, R44, 0x1 ;  /* 0x0000002c09087211 */ /* 0x000fe400078008ff */
[-C--:B------:R-:W-:Y:S01]  /*0210*/  LEA.HI.X.SX32 R7, R7, R46.reuse, 0x1, P1 ;  /* 0x0000002e07077211 */ /* 0x080fe200008f0eff */
[C---:B------:R-:W-:Y:S01]  /*0220*/  IMAD R14, R48.reuse, 0x4, R13 ;  /* 0x00000004300e7824 */ /* 0x040fe200078e020d */
[----:B------:R-:W-:Y:S01]  /*0230*/  LEA.HI.X.SX32 R9, R9, R46, 0x1, P0 ;  /* 0x0000002e09097211 */ /* 0x000fe200000f0eff */
[----:B------:R1:W3:Y:S01]  /*0240*/  LDG.E.U16 R22, desc[UR6][R4.64] ;  /* 0x0000000604167981 */ /* 0x0002e2000c1e1500 */
[CC--:B------:R-:W-:Y:S01]  /*0250*/  LEA R10, P0, R11.reuse, R44.reuse, 0x1 ;  /* 0x0000002c0b0a7211 */ /* 0x0c0fe200078008ff */
[----:B------:R-:W-:Y:S01]  /*0260*/  IMAD R15, R48, 0x4, R14 ;  /* 0x00000004300f7824 */ /* 0x000fe200078e020e */
[----:B------:R-:W-:Y:S01]  /*0270*/  LEA R12, P1, R14, R44, 0x1 ;  /* 0x0000002c0e0c7211 */ /* 0x000fe200078208ff */
[----:B------:R4:W5:Y:S01]  /*0280*/  LDG.E.U16 R25, desc[UR6][R6.64] ;  /* 0x0000000606197981 */ /* 0x000962000c1e1500 */
[----:B------:R-:W-:-:S02]  /*0290*/  LEA.HI.X.SX32 R11, R11, R46, 0x1, P0 ;  /* 0x0000002e0b0b7211 */ /* 0x000fc400000f0eff */
[C---:B0-----:R-:W-:Y:S01]  /*02a0*/  LEA R2, P0, R13.reuse, R44, 0x1 ;  /* 0x0000002c0d027211 */ /* 0x041fe200078008ff */
[----:B------:R0:W3:Y:S01]  /*02b0*/  LDG.E.U16 R24, desc[UR6][R8.64] ;  /* 0x0000000608187981 */ /* 0x0000e2000c1e1500 */
[C---:B-1----:R-:W-:Y:S02]  /*02c0*/  IMAD R5, R48.reuse, 0x4, R15 ;  /* 0x0000000430057824 */ /* 0x042fe400078e020f */
[----:B------:R-:W-:Y:S01]  /*02d0*/  LEA.HI.X.SX32 R3, R13, R46, 0x1, P0 ;  /* 0x0000002e0d037211 */ /* 0x000fe200000f0eff */
[----:B------:R1:W3:Y:S01]  /*02e0*/  LDG.E.U16 R27, desc[UR6][R10.64] ;  /* 0x000000060a1b7981 */ /* 0x0002e2000c1e1500 */
[C---:B----4-:R-:W-:Y:S01]  /*02f0*/  LEA R6, P0, R15.reuse, R44, 0x1 ;  /* 0x0000002c0f067211 */ /* 0x050fe200078008ff */
[----:B0-----:R-:W-:Y:S01]  /*0300*/  IMAD R9, R48, 0x4, R5 ;  /* 0x0000000430097824 */ /* 0x001fe200078e0205 */
[-C--:B------:R-:W-:Y:S01]  /*0310*/  LEA.HI.X.SX32 R13, R14, R46.reuse, 0x1, P1 ;  /* 0x0000002e0e0d7211 */ /* 0x080fe200008f0eff */
[----:B------:R-:W4:Y:S01]  /*0320*/  LDG.E.U16 R26, desc[UR6][R2.64] ;  /* 0x00000006021a7981 */ /* 0x000f22000c1e1500 */
[----:B------:R-:W-:Y:S01]  /*0330*/  LEA.HI.X.SX32 R7, R15, R46, 0x1, P0 ;  /* 0x0000002e0f077211 */ /* 0x000fe200000f0eff */
[C---:B------:R-:W-:Y:S01]  /*0340*/  IMAD R14, R48.reuse, 0x4, R9 ;  /* 0x00000004300e7824 */ /* 0x040fe200078e0209 */
[C---:B------:R-:W-:Y:S01]  /*0350*/  LEA R4, P0, R5.reuse, R44, 0x1 ;  /* 0x0000002c05047211 */ /* 0x040fe200078008ff */
[----:B------:R0:W4:Y:S02]  /*0360*/  LDG.E.U16 R29, desc[UR6][R12.64] ;  /* 0x000000060c1d7981 */ /* 0x000124000c1e1500 */
[----:B------:R-:W-:Y:S01]  /*0370*/  IMAD R15, R48, 0x4, R14 ;  /* 0x00000004300f7824 */ /* 0x000fe200078e020e */
[----:B------:R-:W-:Y:S01]  /*0380*/  LEA.HI.X.SX32 R5, R5, R46, 0x1, P0 ;  /* 0x0000002e05057211 */ /* 0x000fe200000f0eff */
[----:B------:R0:W4:Y:S01]  /*0390*/  LDG.E.U16 R28, desc[UR6][R6.64] ;  /* 0x00000006061c7981 */ /* 0x000122000c1e1500 */
[----:B------:R-:W-:-:S02]  /*03a0*/  LEA R8, P0, R9, R44, 0x1 ;  /* 0x0000002c09087211 */ /* 0x000fc400078008ff */
[----:B-1----:R-:W-:Y:S01]  /*03b0*/  LEA R10, P1, R14, R44, 0x1 ;  /* 0x0000002c0e0a7211 */ /* 0x002fe200078208ff */
[----:B------:R1:W4:Y:S01]  /*03c0*/  LDG.E.U16 R31, desc[UR6][R4.64] ;  /* 0x00000006041f7981 */ /* 0x000322000c1e1500 */
[----:B------:R-:W-:Y:S01]  /*03d0*/  LEA.HI.X.SX32 R9, R9, R46, 0x1, P0 ;  /* 0x0000002e09097211 */ /* 0x000fe200000f0eff */
[----:B0-----:R-:W-:Y:S01]  /*03e0*/  IMAD R12, R48, 0x4, R15 ;  /* 0x00000004300c7824 */ /* 0x001fe200078e020f */
[----:B------:R-:W-:-:S03]  /*03f0*/  LEA R2, P0, R15, R44, 0x1 ;  /* 0x0000002c0f027211 */ /* 0x000fc600078008ff */
[----:B------:R-:W-:Y:S01]  /*0400*/  IMAD R13, R48, 0x4, R12 ;  /* 0x00000004300d7824 */ /* 0x000fe200078e020c */
[-C--:B------:R-:W-:Y:S01]  /*0410*/  LEA.HI.X.SX32 R3, R15, R46.reuse, 0x1, P0 ;  /* 0x0000002e0f037211 */ /* 0x080fe200000f0eff */
[----:B------:R0:W4:Y:S01]  /*0420*/  LDG.E.U16 R30, desc[UR6][R8.64] ;  /* 0x00000006081e7981 */ /* 0x000122000c1e1500 */
[----:B------:R-:W-:Y:S01]  /*0430*/  LEA.HI.X.SX32 R11, R14, R46, 0x1, P1 ;  /* 0x0000002e0e0b7211 */ /* 0x000fe200008f0eff */
[----:B------:R-:W-:Y:S01]  /*0440*/  IMAD R14, R48, 0x4, R13 ;  /* 0x00000004300e7824 */ /* 0x000fe200078e020d */
[C---:B------:R-:W-:Y:S01]  /*0450*/  LEA R6, P0, R12.reuse, R44, 0x1 ;  /* 0x0000002c0c067211 */ /* 0x040fe200078008ff */
[----:B------:R-:W4:Y:S03]  /*0460*/  LDG.E.U16 R32, desc[UR6][R2.64] ;  /* 0x0000000602207981 */ /* 0x000f26000c1e1500 */
[----:B------:R-:W-:Y:S01]  /*0470*/  LEA.HI.X.SX32 R7, R12, R46, 0x1, P0 ;  /* 0x0000002e0c077211 */ /* 0x000fe200000f0eff */
[----:B------:R0:W4:Y:S01]  /*0480*/  LDG.E.U16 R33, desc[UR6][R10.64] ;  /* 0x000000060a217981 */ /* 0x000122000c1e1500 */
[CC--:B-1----:R-:W-:Y:S01]  /*0490*/  LEA R4, P0, R13.reuse, R44.reuse, 0x1 ;  /* 0x0000002c0d047211 */ /* 0x0c2fe200078008ff */
[----:B------:R-:W-:Y:S01]  /*04a0*/  IMAD R15, R48, 0x4, R14 ;  /* 0x00000004300f7824 */ /* 0x000fe200078e020e */
[----:B------:R-:W-:Y:S01]  /*04b0*/  LEA R12, P1, R14, R44, 0x1 ;  /* 0x0000002c0e0c7211 */ /* 0x000fe200078208ff */
[----:B------:R1:W4:Y:S01]  /*04c0*/  LDG.E.U16 R35, desc[UR6][R6.64] ;  /* 0x0000000606237981 */ /* 0x000322000c1e1500 */
[----:B------:R-:W-:-:S02]  /*04d0*/  LEA.HI.X.SX32 R5, R13, R46, 0x1, P0 ;  /* 0x0000002e0d057211 */ /* 0x000fc400000f0eff */
[----:B------:R-:W-:Y:S01]  /*04e0*/  LEA.HI.X.SX32 R13, R14, R46, 0x1, P1 ;  /* 0x0000002e0e0d7211 */ /* 0x000fe200008f0eff */
[C---:B------:R-:W-:Y:S01]  /*04f0*/  IMAD R14, R48.reuse, 0x4, R15 ;  /* 0x00000004300e7824 */ /* 0x040fe200078e020f */
[C---:B0-----:R-:W-:Y:S01]  /*0500*/  LEA R8, P0, R15.reuse, R44, 0x1 ;  /* 0x0000002c0f087211 */ /* 0x041fe200078008ff */
[----:B------:R0:W4:Y:S02]  /*0510*/  LDG.E.U16 R34, desc[UR6][R4.64] ;  /* 0x0000000604227981 */ /* 0x000124000c1e1500 */
[----:B------:R-:W-:Y:S01]  /*0520*/  IMAD R10, R48, 0x4, R14 ;  /* 0x00000004300a7824 */ /* 0x000fe200078e020e */
[----:B------:R-:W-:Y:S01]  /*0530*/  LEA.HI.X.SX32 R9, R15, R46, 0x1, P0 ;  /* 0x0000002e0f097211 */ /* 0x000fe200000f0eff */
[----:B------:R0:W4:Y:S01]  /*0540*/  LDG.E.U16 R37, desc[UR6][R12.64] ;  /* 0x000000060c257981 */ /* 0x000122000c1e1500 */
[----:B------:R-:W-:Y:S01]  /*0550*/  LEA R2, P0, R14, R44, 0x1 ;  /* 0x0000002c0e027211 */ /* 0x000fe200078008ff */
[----:B------:R-:W-:Y:S02]  /*0560*/  IMAD R11, R48, 0x4, R10 ;  /* 0x00000004300b7824 */ /* 0x000fe400078e020a */
[----:B------:R0:W4:Y:S01]  /*0570*/  LDG.E.U16 R36, desc[UR6][R8.64] ;  /* 0x0000000608247981 */ /* 0x000122000c1e1500 */
[----:B------:R-:W-:Y:S01]  /*0580*/  LEA.HI.X.SX32 R3, R14, R46, 0x1, P0 ;  /* 0x0000002e0e037211 */ /* 0x000fe200000f0eff */
[----:B------:R-:W-:-:S04]  /*0590*/  IMAD R14, R48, 0x4, R11 ;  /* 0x00000004300e7824 */ /* 0x000fc800078e020b */
[----:B------:R-:W-:Y:S01]  /*05a0*/  IMAD R15, R48, 0x4, R14 ;  /* 0x00000004300f7824 */ /* 0x000fe200078e020e */
[-C--:B-1----:R-:W-:Y:S01]  /*05b0*/  LEA R6, P0, R10, R44.reuse, 0x1 ;  /* 0x0000002c0a067211 */ /* 0x082fe200078008ff */
[----:B------:R1:W4:Y:S02]  /*05c0*/  LDG.E.U16 R39, desc[UR6][R2.64] ;  /* 0x0000000602277981 */ /* 0x000324000c1e1500 */
[----:B------:R-:W-:Y:S01]  /*05d0*/  IMAD R16, R48, 0x4, R15 ;  /* 0x0000000430107824 */ /* 0x000fe200078e020f */
[----:B0-----:R-:W-:-:S03]  /*05e0*/  LEA R4, P1, R11, R44, 0x1 ;  /* 0x0000002c0b047211 */ /* 0x001fc600078208ff */
[----:B------:R-:W-:Y:S01]  /*05f0*/  IMAD R13, R48, 0x4, R16 ;  /* 0x00000004300d7824 */ /* 0x000fe200078e0210 */
[----:B------:R-:W-:Y:S02]  /*0600*/  LEA.HI.X.SX32 R7, R10, R46, 0x1, P0 ;  /* 0x0000002e0a077211 */ /* 0x000fe400000f0eff */
[----:B------:R-:W-:Y:S01]  /*0610*/  LEA R10, P0, R14, R44, 0x1 ;  /* 0x0000002c0e0a7211 */ /* 0x000fe200078008ff */
[----:B------:R-:W-:Y:S01]  /*0620*/  IMAD R18, R48, 0x4, R13 ;  /* 0x0000000430127824 */ /* 0x000fe200078e020d */
[-C--:B------:R-:W-:Y:S01]  /*0630*/  LEA.HI.X.SX32 R5, R11, R46.reuse, 0x1, P1 ;  /* 0x0000002e0b057211 */ /* 0x080fe200008f0eff */
[----:B------:R0:W4:Y:S01]  /*0640*/  LDG.E.U16 R38, desc[UR6][R6.64] ;  /* 0x0000000606267981 */ /* 0x000122000c1e1500 */
[----:B------:R-:W-:Y:S01]  /*0650*/  LEA.HI.X.SX32 R11, R14, R46, 0x1, P0 ;  /* 0x0000002e0e0b7211 */ /* 0x000fe200000f0eff */
[C---:B------:R-:W-:Y:S01]  /*0660*/  IMAD R14, R48.reuse, 0x4, R18 ;  /* 0x00000004300e7824 */ /* 0x040fe200078e0212 */
[C---:B------:R-:W-:Y:S01]  /*0670*/  LEA R8, P0, R15.reuse, R44, 0x1 ;  /* 0x0000002c0f087211 */ /* 0x040fe200078008ff */
[----:B------:R0:W4:Y:S02]  /*0680*/  LDG.E.U16 R41, desc[UR6][R4.64] ;  /* 0x0000000604297981 */ /* 0x000124000c1e1500 */
[----:B------:R-:W-:Y:S01]  /*0690*/  IMAD R19, R48, 0x4, R14 ;  /* 0x0000000430137824 */ /* 0x000fe200078e020e */
[----:B------:R-:W-:Y:S01]  /*06a0*/  LEA.HI.X.SX32 R9, R15, R46, 0x1, P0 ;  /* 0x0000002e0f097211 */ /* 0x000fe200000f0eff */
[----:B------:R0:W4:Y:S01]  /*06b0*/  LDG.E.U16 R40, desc[UR6][R10.64] ;  /* 0x000000060a287981 */ /* 0x000122000c1e1500 */
[-C--:B-1----:R-:W-:Y:S01]  /*06c0*/  LEA R2, P0, R16, R44.reuse, 0x1 ;  /* 0x0000002c10027211 */ /* 0x082fe200078008ff */
[----:B------:R-:W-:Y:S01]  /*06d0*/  IMAD R15, R48, 0x4, R19 ;  /* 0x00000004300f7824 */ /* 0x000fe200078e0213 */
[----:B------:R-:W-:Y:S01]  /*06e0*/  LEA R12, P1, R13, R44, 0x1 ;  /* 0x0000002c0d0c7211 */ /* 0x000fe200078208ff */
[----:B------:R1:W4:Y:S01]  /*06f0*/  LDG.E.U16 R43, desc[UR6][R8.64] ;  /* 0x00000006082b7981 */ /* 0x000322000c1e1500 */
[----:B------:R-:W-:Y:S01]  /*0700*/  LEA.HI.X.SX32 R3, R16, R46, 0x1, P0 ;  /* 0x0000002e10037211 */ /* 0x000fe200000f0eff */
[----:B------:R-:W-:Y:S01]  /*0710*/  IMAD R16, R48, 0x4, R15 ;  /* 0x0000000430107824 */ /* 0x000fe200078e020f */
[----:B0-----:R-:W-:-:S03]  /*0720*/  LEA R6, P0, R14, R44, 0x1 ;  /* 0x0000002c0e067211 */ /* 0x001fc600078008ff */
[----:B------:R-:W-:Y:S01]  /*0730*/  IMAD R5, R48, 0x4, R16 ;  /* 0x0000000430057824 */ /* 0x000fe200078e0210 */
[----:B------:R-:W-:Y:S01]  /*0740*/  LEA.HI.X.SX32 R7, R14, R46, 0x1, P0 ;  /* 0x0000002e0e077211 */ /* 0x000fe200000f0eff */
[----:B------:R0:W4:Y:S01]  /*0750*/  LDG.E.U16 R42, desc[UR6][R2.64] ;  /* 0x00000006022a7981 */ /* 0x000122000c1e1500 */
[----:B------:R-:W-:Y:S01]  /*0760*/  LEA R10, P0, R15, R44, 0x1 ;  /* 0x0000002c0f0a7211 */ /* 0x000fe200078008ff */
[C---:B------:R-:W-:Y:S01]  /*0770*/  IMAD R20, R48.reuse, 0x4, R5 ;  /* 0x0000000430147824 */ /* 0x040fe200078e0205 */
[-C--:B------:R-:W-:Y:S01]  /*0780*/  LEA.HI.X.SX32 R13, R13, R46.reuse, 0x1, P1 ;  /* 0x0000002e0d0d7211 */ /* 0x080fe200008f0eff */
[----:B------:R0:W4:Y:S01]  /*0790*/  LDG.E.U16 R47, desc[UR6][R6.64] ;  /* 0x00000006062f7981 */ /* 0x000122000c1e1500 */
[----:B------:R-:W-:Y:S02]  /*07a0*/  LEA.HI.X.SX32 R11, R15, R46, 0x1, P0 ;  /* 0x0000002e0f0b7211 */ /* 0x000fe400000f0eff */
[CC--:B-1----:R-:W-:Y:S01]  /*07b0*/  LEA R8, P1, R5.reuse, R44.reuse, 0x1 ;  /* 0x0000002c05087211 */ /* 0x0c2fe200078208ff */
[----:B------:R-:W-:Y:S01]  /*07c0*/  IMAD R15, R48, 0x4, R20 ;  /* 0x00000004300f7824 */ /* 0x000fe200078e0214 */
[----:B------:R-:W-:Y:S01]  /*07d0*/  LEA R4, P0, R18, R44, 0x1 ;  /* 0x0000002c12047211 */ /* 0x000fe200078008ff */
[----:B------:R1:W4:Y:S01]  /*07e0*/  LDG.E.U16 R45, desc[UR6][R12.64] ;  /* 0x000000060c2d7981 */ /* 0x000322000c1e1500 */
[-C--:B------:R-:W-:Y:S01]  /*07f0*/  LEA.HI.X.SX32 R9, R5, R46.reuse, 0x1, P1 ;  /* 0x0000002e05097211 */ /* 0x080fe200008f0eff */
[----:B------:R-:W-:Y:S01]  /*0800*/  IMAD R21, R48, 0x4, R15 ;  /* 0x0000000430157824 */ /* 0x000fe200078e020f */
[----:B------:R-:W-:Y:S01]  /*0810*/  LEA.HI.X.SX32 R5, R18, R46, 0x1, P0 ;  /* 0x0000002e12057211 */ /* 0x000fe200000f0eff */
[----:B------:R1:W4:Y:S01]  /*0820*/  LDG.E.U16 R49, desc[UR6][R10.64] ;  /* 0x000000060a317981 */ /* 0x000322000c1e1500 */
[----:B0-----:R-:W-:-:S02]  /*0830*/  LEA R2, P0, R19, R44, 0x1 ;  /* 0x0000002c13027211 */ /* 0x001fc400078008ff */
[CC--:B------:R-:W-:Y:S01]  /*0840*/  LEA R6, P1, R16.reuse, R44.reuse, 0x1 ;  /* 0x0000002c10067211 */ /* 0x0c0fe200078208ff */
[----:B------:R-:W4:Y:S01]  /*0850*/  LDG.E.U16 R9, desc[UR6][R8.64] ;  /* 0x0000000608097981 */ /* 0x000f22000c1e1500 */
[----:B------:R-:W-:Y:S02]  /*0860*/  LEA R14, P2, R15, R44, 0x1 ;  /* 0x0000002c0f0e7211 */ /* 0x000fe400078408ff */
[-C--:B------:R-:W-:Y:S01]  /*0870*/  LEA.HI.X.SX32 R3, R19, R46.reuse, 0x1, P0 ;  /* 0x0000002e13037211 */ /* 0x080fe200000f0eff */
[----:B------:R0:W4:Y:S01]  /*0880*/  LDG.E.U16 R5, desc[UR6][R4.64] ;  /* 0x0000000604057981 */ /* 0x000122000c1e1500 */
[----:B------:R-:W-:Y:S02]  /*0890*/  LEA.HI.X.SX32 R7, R16, R46, 0x1, P1 ;  /* 0x0000002e10077211 */ /* 0x000fe400008f0eff */
[-C--:B-1----:R-:W-:Y:S01]  /*08a0*/  LEA R12, P0, R20, R44.reuse, 0x1 ;  /* 0x0000002c140c7211 */ /* 0x082fe200078008ff */
[----:B------:R1:W4:Y:S01]  /*08b0*/  LDG.E.U16 R2, desc[UR6][R2.64] ;  /* 0x0000000602027981 */ /* 0x000322000c1e1500 */
[----:B------:R-:W-:-:S02]  /*08c0*/  LEA R10, P1, R21, R44, 0x1 ;  /* 0x0000002c150a7211 */ /* 0x000fc400078208ff */
[-C--:B------:R-:W-:Y:S01]  /*08d0*/  LEA.HI.X.SX32 R15, R15, R46.reuse, 0x1, P2 ;  /* 0x0000002e0f0f7211 */ /* 0x080fe200010f0eff */
[----:B------:R1:W4:Y:S01]  /*08e0*/  LDG.E.U16 R6, desc[UR6][R6.64] ;  /* 0x0000000606067981 */ /* 0x000322000c1e1500 */
[-C--:B------:R-:W-:Y:S02]  /*08f0*/  LEA.HI.X.SX32 R13, R20, R46.reuse, 0x1, P0 ;  /* 0x0000002e140d7211 */ /* 0x080fe400000f0eff */
[----:B------:R-:W-:Y:S02]  /*0900*/  LEA.HI.X.SX32 R11, R21, R46, 0x1, P1 ;  /* 0x0000002e150b7211 */ /* 0x000fe400008f0eff */
[----:B------:R-:W4:Y:S04]  /*0910*/  LDG.E.U16 R15, desc[UR6][R14.64] ;  /* 0x000000060e0f7981 */ /* 0x000f28000c1e1500 */
[----:B------:R-:W4:Y:S04]  /*0920*/  LDG.E.U16 R12, desc[UR6][R12.64] ;  /* 0x000000060c0c7981 */ /* 0x000f28000c1e1500 */
[----:B------:R-:W4:Y:S01]  /*0930*/  LDG.E.U16 R10, desc[UR6][R10.64] ;  /* 0x000000060a0a7981 */ /* 0x000f22000c1e1500 */
[----:B------:R-:W1:Y:S01]  /*0940*/  S2UR UR5, SR_CgaCtaId ;  /* 0x00000000000579c3 */ /* 0x000e620000008800 */
[----:B0-----:R-:W-:Y:S01]  /*0950*/  LOP3.LUT R4, R0, 0xc0, RZ, 0xc0, !PT ;  /* 0x000000c000047812 */ /* 0x001fe200078ec0ff */
[----:B------:R-:W-:-:S02]  /*0960*/  VIADD R166, R17, 0x40 ;  /* 0x0000004011a67836 */ /* 0x000fc40000000000 */
[C---:B-1----:R-:W-:Y:S01]  /*0970*/  IMAD.SHL.U32 R3, R0.reuse, 0x200, RZ ;  /* 0x0000020000037824 */ /* 0x042fe200078e00ff */
[----:B------:R-:W-:Y:S01]  /*0980*/  SHF.R.U32.HI R19, RZ, 0x2, R4 ;  /* 0x00000002ff137819 */ /* 0x000fe20000011604 */
[C---:B------:R-:W-:Y:S01]  /*0990*/  IMAD.SHL.U32 R122, R0.reuse, 0x2, RZ ;  /* 0x00000002007a7824 */ /* 0x040fe200078e00ff */
[C---:B------:R-:W-:Y:S01]  /*09a0*/  LOP3.LUT R119, R0.reuse, 0x60, RZ, 0xc0, !PT ;  /* 0x0000006000777812 */ /* 0x040fe200078ec0ff */
[----:B------:R-:W-:Y:S01]  /*09b0*/  UMOV UR4, 0x400 ;  /* 0x0000040000047882 */ /* 0x000fe20000000000 */
[----:B------:R-:W-:Y:S02]  /*09c0*/  LOP3.LUT R8, R0, 0x1c, RZ, 0xc0, !PT ;  /* 0x0000001c00087812 */ /* 0x000fe400078ec0ff */
[----:B------:R-:W-:Y:S02]  /*09d0*/  ISETP.GE.AND P0, PT, R166, 0x1, PT ;  /* 0x00000001a600780c */ /* 0x000fe40003f06270 */
[----:B------:R-:W-:Y:S02]  /*09e0*/  LOP3.LUT R4, R3, 0x3000, RZ, 0xc0, !PT ;  /* 0x0000300003047812 */ /* 0x000fe400078ec0ff */
[----:B------:R-:W-:-:S02]  /*09f0*/  LOP3.LUT R3, R0, 0xc0, RZ, 0xc0, !PT ;  /* 0x000000c000037812 */ /* 0x000fc400078ec0ff */
[----:B------:R-:W-:Y:S01]  /*0a00*/  LOP3.LUT R122, R19, 0x1fe, R122, 0x78, !PT ;  /* 0x000001fe137a7812 */ /* 0x000fe200078e787a */
[----:B------:R-:W-:Y:S01]  /*0a10*/  IMAD R119, R119, 0x2, R8 ;  /* 0x0000000277777824 */ /* 0x000fe200078e0208 */
[C---:B------:R-:W-:Y:S01]  /*0a20*/  LOP3.LUT R121, R0.reuse, 0x3, RZ, 0xc0, !PT ;  /* 0x0000000300797812 */ /* 0x040fe200078ec0ff */
[----:B------:R-:W-:Y:S01]  /*0a30*/  IMAD.SHL.U32 R7, R0, 0x800, RZ ;  /* 0x0000080000077824 */ /* 0x000fe200078e00ff */
[----:B------:R-:W-:Y:S01]  /*0a40*/  ULEA UR4, UR5, UR4, 0x18 ;  /* 0x0000000405047291 */ /* 0x000fe2000f8ec03f */
[----:B------:R-:W-:Y:S02]  /*0a50*/  ISETP.NE.U32.AND P6, PT, R3, RZ, PT ;  /* 0x000000ff0300720c */ /* 0x000fe40003fc5070 */
[----:B------:R-:W-:Y:S01]  /*0a60*/  LOP3.LUT R3, R122, 0x40, RZ, 0x3c, !PT ;  /* 0x000000407a037812 */ /* 0x000fe200078e3cff */
[----:B------:R-:W-:Y:S01]  /*0a70*/  IMAD R4, R121, 0x20, R4 ;  /* 0x0000002079047824 */ /* 0x000fe200078e0204 */
[C---:B------:R-:W-:Y:S01]  /*0a80*/  LOP3.LUT R120, R0.reuse, 0x7f, RZ, 0xc0, !PT ;  /* 0x0000007f00787812 */ /* 0x040fe200078ec0ff */
[----:B------:R-:W-:Y:S01]  /*0a90*/  IMAD.SHL.U32 R119, R119, 0x4, RZ ;  /* 0x0000000477777824 */ /* 0x000fe200078e00ff */
[----:B------:R-:W-:Y:S01]  /*0aa0*/  LOP3.LUT R7, R7, 0x3000, RZ, 0xc0, !PT ;  /* 0x0000300007077812 */ /* 0x000fe200078ec0ff */
[----:B------:R-:W-:-:S02]  /*0ab0*/  IMAD.SHL.U32 R123, R0, 0x8, RZ ;  /* 0x00000008007b7824 */ /* 0x000fc400078e00ff */
[----:B------:R-:W-:Y:S01]  /*0ac0*/  IMAD.SHL.U32 R124, R0, 0x4, RZ ;  /* 0x00000004007c7824 */ /* 0x000fe200078e00ff */
[----:B------:R-:W-:Y:S01]  /*0ad0*/  LOP3.LUT R119, R4, R119, RZ, 0x3c, !PT ;  /* 0x0000007704777212 */ /* 0x000fe200078e3cff */
[----:B------:R-:W-:Y:S01]  /*0ae0*/  IMAD R120, R120, 0x10, R7 ;  /* 0x0000001078787824 */ /* 0x000fe200078e0207 */
[----:B------:R-:W-:Y:S01]  /*0af0*/  CS2R R50, SRZ ;  /* 0x0000000000327805 */ /* 0x000fe2000001ff00 */
[----:B------:R-:W-:Y:S01]  /*0b00*/  IMAD.MOV.U32 R65, RZ, RZ, -0x800000 ;  /* 0xff800000ff417424 */ /* 0x000fe200078e00ff */
[----:B------:R-:W-:Y:S01]  /*0b10*/  CS2R R52, SRZ ;  /* 0x0000000000347805 */ /* 0x000fe2000001ff00 */
[----:B------:R-:W-:Y:S01]  /*0b20*/  IMAD.MOV.U32 R94, RZ, RZ, 0x3f800000 ;  /* 0x3f800000ff5e7424 */ /* 0x000fe200078e00ff */
[----:B------:R-:W-:Y:S01]  /*0b30*/  CS2R R54, SRZ ;  /* 0x0000000000367805 */ /* 0x000fe2000001ff00 */
[----:B------:R-:W-:Y:S01]  /*0b40*/  IMAD.MOV.U32 R96, RZ, RZ, 0x3f800000 ;  /* 0x3f800000ff607424 */ /* 0x000fe200078e00ff */
[----:B------:R-:W-:Y:S01]  /*0b50*/  LOP3.LUT R4, R0, 0x1c, RZ, 0xc0, !PT ;  /* 0x0000001c00047812 */ /* 0x000fe200078ec0ff */
[----:B------:R-:W-:Y:S01]  /*0b60*/  IMAD.MOV.U32 R64, RZ, RZ, -0x800000 ;  /* 0xff800000ff407424 */ /* 0x000fe200078e00ff */
[----:B------:R-:W-:-:S02]  /*0b70*/  LOP3.LUT R123, R123, 0x38, RZ, 0xc0, !PT ;  /* 0x000000387b7b7812 */ /* 0x000fc400078ec0ff */
[----:B------:R-:W-:Y:S01]  /*0b80*/  LOP3.LUT R124, R124, 0xc0, RZ, 0xc0, !PT ;  /* 0x000000c07c7c7812 */ /* 0x000fe200078ec0ff */
[----:B--2---:R-:W-:Y:S04]  /*0b90*/  STS.U16 [R122+UR4], R23 ;  /* 0x000000177a007988 */ /* 0x004fe80008000404 */
[----:B-----5:R-:W-:Y:S04]  /*0ba0*/  STS.U16 [R122+UR4+0x400], R25 ;  /* 0x000400197a007988 */ /* 0x020fe80008000404 */
[----:B---3--:R-:W-:Y:S04]  /*0bb0*/  STS.U16 [R122+UR4+0x800], R27 ;  /* 0x0008001b7a007988 */ /* 0x008fe80008000404 */
[----:B----4-:R-:W-:Y:S04]  /*0bc0*/  STS.U16 [R122+UR4+0xc00], R29 ;  /* 0x000c001d7a007988 */ /* 0x010fe80008000404 */
[----:B------:R-:W-:Y:S04]  /*0bd0*/  STS.U16 [R122+UR4+0x1000], R31 ;  /* 0x0010001f7a007988 */ /* 0x000fe80008000404 */
[----:B------:R-:W-:Y:S04]  /*0be0*/  STS.U16 [R122+UR4+0x1400], R33 ;  /* 0x001400217a007988 */ /* 0x000fe80008000404 */
[----:B------:R-:W-:Y:S04]  /*0bf0*/  STS.U16 [R122+UR4+0x1800], R35 ;  /* 0x001800237a007988 */ /* 0x000fe80008000404 */
[----:B------:R-:W-:Y:S04]  /*0c00*/  STS.U16 [R122+UR4+0x1c00], R37 ;  /* 0x001c00257a007988 */ /* 0x000fe80008000404 */
[----:B------:R-:W-:Y:S04]  /*0c10*/  STS.U16 [R122+UR4+0x2000], R39 ;  /* 0x002000277a007988 */ /* 0x000fe80008000404 */
[----:B------:R-:W-:Y:S04]  /*0c20*/  STS.U16 [R122+UR4+0x2400], R41 ;  /* 0x002400297a007988 */ /* 0x000fe80008000404 */
[----:B------:R-:W-:Y:S04]  /*0c30*/  STS.U16 [R122+UR4+0x2800], R43 ;  /* 0x0028002b7a007988 */ /* 0x000fe80008000404 */
[----:B------:R0:W-:Y:S04]  /*0c40*/  STS.U16 [R122+UR4+0x3000], R47 ;  /* 0x0030002f7a007988 */ /* 0x0001e80008000404 */
[----:B------:R1:W-:Y:S04]  /*0c50*/  STS.U16 [R122+UR4+0x2c00], R45 ;  /* 0x002c002d7a007988 */ /* 0x0003e80008000404 */
[----:B------:R2:W-:Y:S04]  /*0c60*/  STS.U16 [R122+UR4+0x3400], R49 ;  /* 0x003400317a007988 */ /* 0x0005e80008000404 */
[----:B------:R-:W-:Y:S01]  /*0c70*/  STS.U16 [R122+UR4+0x3800], R9 ;  /* 0x003800097a007988 */ /* 0x000fe20008000404 */
[----:B0-----:R-:W-:-:S02]  /*0c80*/  CS2R R46, SRZ ;  /* 0x00000000002e7805 */ /* 0x001fc4000001ff00 */
[----:B-1----:R-:W-:Y:S02]  /*0c90*/  CS2R R44, SRZ ;  /* 0x00000000002c7805 */ /* 0x002fe4000001ff00 */
[----:B--2---:R-:W-:Y:S01]  /*0ca0*/  CS2R R48, SRZ ;  /* 0x0000000000307805 */ /* 0x004fe2000001ff00 */
[----:B------:R-:W-:Y:S04]  /*0cb0*/  STS.U16 [R122+UR4+0x3c00], R15 ;  /* 0x003c000f7a007988 */ /* 0x000fe80008000404 */
[----:B------:R-:W-:Y:S04]  /*0cc0*/  STS.U16 [R3+UR4+0x200], R22 ;  /* 0x0002001603007988 */ /* 0x000fe80008000404 */
[----:B------:R0:W-:Y:S04]  /*0cd0*/  STS.U16 [R3+UR4+0x600], R24 ;  /* 0x0006001803007988 */ /* 0x0001e80008000404 */
[----:B------:R1:W-:Y:S04]  /*0ce0*/  STS.U16 [R3+UR4+0xa00], R26 ;  /* 0x000a001a03007988 */ /* 0x0003e80008000404 */
[----:B------:R2:W-:Y:S04]  /*0cf0*/  STS.U16 [R3+UR4+0xe00], R28 ;  /* 0x000e001c03007988 */ /* 0x0005e80008000404 */
[----:B------:R3:W-:Y:S01]  /*0d00*/  STS.U16 [R3+UR4+0x1200], R30 ;  /* 0x0012001e03007988 */ /* 0x0007e20008000404 */
[----:B0-----:R-:W-:-:S03]  /*0d10*/  CS2R R24, SRZ ;  /* 0x0000000000187805 */ /* 0x001fc6000001ff00 */
[----:B------:R0:W-:Y:S01]  /*0d20*/  STS.U16 [R3+UR4+0x1600], R32 ;  /* 0x0016002003007988 */ /* 0x0001e20008000404 */
[----:B-1----:R-:W-:-:S03]  /*0d30*/  CS2R R26, SRZ ;  /* 0x00000000001a7805 */ /* 0x002fc6000001ff00 */
[----:B------:R1:W-:Y:S01]  /*0d40*/  STS.U16 [R3+UR4+0x1a00], R34 ;  /* 0x001a002203007988 */ /* 0x0003e20008000404 */
[----:B--2---:R-:W-:-:S03]  /*0d50*/  CS2R R28, SRZ ;  /* 0x00000000001c7805 */ /* 0x004fc6000001ff00 */
[----:B------:R2:W-:Y:S01]  /*0d60*/  STS.U16 [R3+UR4+0x1e00], R36 ;  /* 0x001e002403007988 */ /* 0x0005e20008000404 */
[----:B---3--:R-:W-:-:S03]  /*0d70*/  CS2R R30, SRZ ;  /* 0x00000000001e7805 */ /* 0x008fc6000001ff00 */
        /* <DEDUP_REMOVED lines=8> */
[----:B------:R-:W-:Y:S01]  /*0e00*/  STS.U16 [R3+UR4+0x3200], R2 ;  /* 0x0032000203007988 */ /* 0x000fe20008000404 */
[----:B0-----:R-:W-:-:S03]  /*0e10*/  CS2R R40, SRZ ;  /* 0x0000000000287805 */ /* 0x001fc6000001ff00 */
[----:B------:R0:W-:Y:S01]  /*0e20*/  STS.U16 [R3+UR4+0x3600], R6 ;  /* 0x0036000603007988 */ /* 0x0001e20008000404 */
[----:B-1----:R-:W-:-:S03]  /*0e30*/  CS2R R42, SRZ ;  /* 0x00000000002a7805 */ /* 0x002fc6000001ff00 */
[----:B------:R-:W-:Y:S01]  /*0e40*/  STS.U16 [R3+UR4+0x3a00], R12 ;  /* 0x003a000c03007988 */ /* 0x000fe20008000404 */
[----:B--2---:R-:W-:-:S03]  /*0e50*/  LOP3.LUT R5, R0, 0x7f, RZ, 0xc0, !PT ;  /* 0x0000007f00057812 */ /* 0x004fc600078ec0ff */
[----:B------:R1:W-:Y:S01]  /*0e60*/  STS.U16 [R3+UR4+0x3e00], R10 ;  /* 0x003e000a03007988 */ /* 0x0003e20008000404 */
[C---:B0-----:R-:W-:Y:S02]  /*0e70*/  LOP3.LUT R6, R0.reuse, 0x80, RZ, 0xc0, !PT ;  /* 0x0000008000067812 */ /* 0x041fe400078ec0ff */
[----:B-1----:R-:W-:Y:S01]  /*0e80*/  LOP3.LUT R3, R0, 0x60, RZ, 0xc0, !PT ;  /* 0x0000006000037812 */ /* 0x002fe200078ec0ff */
[----:B------:R-:W-:Y:S06]  /*0e90*/  @!P0 BRA `(.L_x_0) ;  /* 0x0000002400908947 */ /* 0x000fec0003800000 */
[----:B------:R-:W0:Y:S01]  /*0ea0*/  LDC.64 R94, c[0x0][0x250] ;  /* 0x00009400ff5e7b82 */ /* 0x000e220000000a00 */
[C---:B------:R-:W-:Y:S01]  /*0eb0*/  LOP3.LUT R2, R0.reuse, 0x3f, RZ, 0xc0, !PT ;  /* 0x0000003f00027812 */ /* 0x040fe200078ec0ff */
[----:B------:R-:W-:Y:S01]  /*0ec0*/  IMAD.SHL.U32 R125, R0, 0x40, RZ ;  /* 0x00000040007d7824 */ /* 0x000fe200078e00ff */
[----:B------:R-:W-:Y:S01]  /*0ed0*/  ISETP.NE.U32.AND P0, PT, R6, RZ, PT ;  /* 0x000000ff0600720c */ /* 0x000fe20003f05070 */
[----:B------:R-:W-:Y:S01]  /*0ee0*/  ULDC UR5, c[0x0][0x258] ;  /* 0x0000960000057ab9 */ /* 0x000fe20000000800 */
[----:B------:R-:W-:Y:S01]  /*0ef0*/  SHF.R.U32.HI R3, RZ, 0x1, R3 ;  /* 0x00000001ff037819 */ /* 0x000fe20000011603 */
[----:B------:R-:W-:Y:S01]  /*0f00*/  IMAD.SHL.U32 R2, R2, 0x2, RZ ;  /* 0x0000000202027824 */ /* 0x000fe200078e00ff */
[----:B------:R-:W-:Y:S01]  /*0f10*/  SEL R7, RZ, 0x90, !P0 ;  /* 0x00000090ff077807 */ /* 0x000fe20004000000 */
[----:B------:R-:W1:Y:S01]  /*0f20*/  S2UR UR10, SR_CTAID.Y ;  /* 0x00000000000a79c3 */ /* 0x000e620000002600 */
[--C-:B------:R-:W-:Y:S01]  /*0f30*/  SHF.R.U32.HI R167, RZ, 0x5, R0.reuse ;  /* 0x00000005ffa77819 */ /* 0x100fe20000011600 */
[----:B------:R-:W-:Y:S01]  /*0f40*/  IMAD R5, R5, UR5, RZ ;  /* 0x0000000505057c24 */ /* 0x000fe2000f8e02ff */
[----:B------:R-:W-:Y:S01]  /*0f50*/  LEA.HI R4, R4, R3, RZ, 0x1e ;  /* 0x0000000304047211 */ /* 0x000fe200078ff0ff */
[----:B------:R-:W-:Y:S01]  /*0f60*/  ULDC.64 UR8, c[0x0][0x218] ;  /* 0x0000860000087ab9 */ /* 0x000fe20000000a00 */
[----:B------:R-:W-:Y:S01]  /*0f70*/  LOP3.LUT R2, R7, R2, RZ, 0x3c, !PT ;  /* 0x0000000207027212 */ /* 0x000fe200078e3cff */
[----:B------:R-:W-:Y:S01]  /*0f80*/  USHF.R.U32.HI UR36, URZ, 0x4, UR4 ;  /* 0x000000043f247899 */ /* 0x000fe20008011604 */
[----:B------:R-:W-:Y:S01]  /*0f90*/  SHF.R.U32.HI R3, RZ, 0x7, R0 ;  /* 0x00000007ff037819 */ /* 0x000fe20000011600 */
[----:B------:R-:W2:Y:S01]  /*0fa0*/  LDC.64 R96, c[0x0][0x260] ;  /* 0x00009800ff607b82 */ /* 0x000ea20000000a00 */
[----:B------:R-:W-:Y:S01]  /*0fb0*/  R2UR UR12, R167 ;  /* 0x00000000a70c72ca */ /* 0x000fe200000e0000 */
[----:B------:R-:W-:Y:S01]  /*0fc0*/  IMAD.IADD R126, R17, 0x1, R4 ;  /* 0x00000001117e7824 */ /* 0x000fe200078e0204 */
[----:B------:R-:W-:Y:S01]  /*0fd0*/  LOP3.LUT R125, R2, 0x1000, R125, 0xf8, !PT ;  /* 0x00001000027d7812 */ /* 0x000fe200078ef87d */
[----:B------:R-:W-:Y:S01]  /*0fe0*/  USGXT.U32 UR36, UR36, 0xe ;  /* 0x0000000e2424789a */ /* 0x000fe20008000000 */
[----:B------:R-:W-:Y:S01]  /*0ff0*/  SGXT.U32 R2, R3, 0x1 ;  /* 0x000000010302781a */ /* 0x000fe20000000000 */
[----:B------:R-:W-:Y:S01]  /*1000*/  IMAD.MOV.U32 R134, RZ, RZ, -0x800000 ;  /* 0xff800000ff867424 */ /* 0x000fe200078e00ff */
[----:B------:R-:W-:Y:S01]  /*1010*/  LOP3.LUT R6, R0, 0x1f, RZ, 0xc0, !PT ;  /* 0x0000001f00067812 */ /* 0x000fe200078ec0ff */
[----:B------:R-:W3:Y:S01]  /*1020*/  LDC R25, c[0x0][0x268] ;  /* 0x00009a00ff197b82 */ /* 0x000ee20000000800 */
[----:B------:R-:W-:Y:S01]  /*1030*/  IMAD.MOV.U32 R133, RZ, RZ, RZ ;  /* 0x000000ffff857224 */ /* 0x000fe200078e00ff */
[----:B------:R-:W-:Y:S01]  /*1040*/  CS2R R28, SRZ ;  /* 0x00000000001c7805 */ /* 0x000fe2000001ff00 */
[----:B0-----:R-:W-:Y:S01]  /*1050*/  IMAD R4, R2, R95, RZ ;  /* 0x0000005f02047224 */ /* 0x001fe200078e02ff */
[----:B------:R-:W-:Y:S01]  /*1060*/  CS2R R30, SRZ ;  /* 0x00000000001e7805 */ /* 0x000fe2000001ff00 */
[----:B------:R-:W-:Y:S01]  /*1070*/  IMAD.MOV.U32 R127, RZ, RZ, RZ ;  /* 0x000000ffff7f7224 */ /* 0x000fe200078e00ff */
[----:B------:R-:W-:-:S02]  /*1080*/  UIADD3 UR5, UR12, 0x18, URZ ;  /* 0x000000180c057890 */ /* 0x000fc4000fffe03f */
[----:B------:R-:W-:Y:S01]  /*1090*/  IMAD.U32 R3, RZ, RZ, UR12 ;  /* 0x0000000cff037e24 */ /* 0x000fe2000f8e00ff */
[----:B------:R-:W-:Y:S01]  /*10a0*/  CS2R R32, SRZ ;  /* 0x0000000000207805 */ /* 0x000fe2000001ff00 */
[----:B-1----:R-:W-:Y:S01]  /*10b0*/  IMAD R94, R94, UR10, RZ ;  /* 0x0000000a5e5e7c24 */ /* 0x002fe2000f8e02ff */
[----:B------:R-:W-:Y:S01]  /*10c0*/  CS2R R34, SRZ ;  /* 0x0000000000227805 */ /* 0x000fe2000001ff00 */
[C---:B------:R-:W-:Y:S01]  /*10d0*/  IMAD.SHL.U32 R3, R5.reuse, 0x2, RZ ;  /* 0x0000000205037824 */ /* 0x040fe200078e00ff */
[----:B------:R-:W-:Y:S01]  /*10e0*/  CS2R R36, SRZ ;  /* 0x0000000000247805 */ /* 0x000fe2000001ff00 */
[----:B------:R-:W-:Y:S01]  /*10f0*/  IMAD.SHL.U32 R2, R94, 0x2, RZ ;  /* 0x000000025e027824 */ /* 0x000fe200078e00ff */
[----:B------:R-:W-:Y:S01]  /*1100*/  CS2R R38, SRZ ;  /* 0x0000000000267805 */ /* 0x000fe2000001ff00 */
[----:B------:R-:W-:Y:S01]  /*1110*/  IMAD.HI R5, R5, 0x2, RZ ;  /* 0x0000000205057827 */ /* 0x000fe200078e02ff */
[----:B------:R-:W-:Y:S02]  /*1120*/  CS2R R40, SRZ ;  /* 0x0000000000287805 */ /* 0x000fe4000001ff00 */
[----:B------:R-:W-:-:S02]  /*1130*/  CS2R R42, SRZ ;  /* 0x00000000002a7805 */ /* 0x000fc4000001ff00 */
[----:B------:R-:W-:Y:S01]  /*1140*/  IADD3 R83, P0, P1, R3, UR8, R2 ;  /* 0x0000000803537c10 */ /* 0x000fe2000f91e002 */
[----:B--2---:R-:W-:Y:S01]  /*1150*/  IMAD R7, R6, R97, RZ ;  /* 0x0000006106077224 */ /* 0x004fe200078e02ff */
[----:B------:R-:W-:Y:S01]  /*1160*/  UIADD3 UR8, UR12, 0x38, URZ ;  /* 0x000000380c087890 */ /* 0x000fe2000fffe03f */
[C---:B------:R-:W-:Y:S01]  /*1170*/  IMAD R6, R95.reuse, 0x2, R4 ;  /* 0x000000025f067824 */ /* 0x040fe200078e0204 */
[-C--:B------:R-:W-:Y:S01]  /*1180*/  LEA R98, P2, R4, R83.reuse, 0x1 ;  /* 0x0000005304627211 */ /* 0x080fe200078408ff */
[----:B------:R-:W-:Y:S01]  /*1190*/  IMAD R96, R96, UR10, RZ ;  /* 0x0000000a60607c24 */ /* 0x000fe2000f8e02ff */
[----:B------:R-:W-:Y:S01]  /*11a0*/  ULDC.64 UR10, c[0x0][0x220] ;  /* 0x00008800000a7ab9 */ /* 0x000fe20000000a00 */
[----:B------:R-:W-:Y:S01]  /*11b0*/  IMAD R8, R95, 0x2, R6 ;  /* 0x000000025f087824 */ /* 0x000fe200078e0206 */
[----:B------:R-:W-:Y:S01]  /*11c0*/  LEA R100, P3, R6, R83, 0x1 ;  /* 0x0000005306647211 */ /* 0x000fe200078608ff */
[----:B------:R-:W-:Y:S01]  /*11d0*/  IMAD.HI R94, R94, 0x2, RZ ;  /* 0x000000025e5e7827 */ /* 0x000fe200078e02ff */
[----:B------:R-:W-:-:S02]  /*11e0*/  CS2R R44, SRZ ;  /* 0x00000000002c7805 */ /* 0x000fc4000001ff00 */
[----:B------:R-:W-:Y:S02]  /*11f0*/  CS2R R46, SRZ ;  /* 0x00000000002e7805 */ /* 0x000fe4000001ff00 */
[----:B------:R-:W-:Y:S01]  /*1200*/  LEA R102, P4, R8, R83, 0x1 ;  /* 0x0000005308667211 */ /* 0x000fe200078808ff */
[----:B------:R-:W-:Y:S01]  /*1210*/  IMAD.SHL.U32 R2, R96, 0x2, RZ ;  /* 0x0000000260027824 */ /* 0x000fe200078e00ff */
[----:B------:R-:W-:Y:S01]  /*1220*/  IADD3.X R9, R5, UR9, R94, P0, P1 ;  /* 0x0000000905097c10 */ /* 0x000fe200087e245e */
[----:B------:R-:W-:Y:S01]  /*1230*/  IMAD R10, R95, 0x2, R8 ;  /* 0x000000025f0a7824 */ /* 0x000fe200078e0208 */
[----:B------:R-:W-:Y:S01]  /*1240*/  UIADD3 UR9, UR12, 0x58, URZ ;  /* 0x000000580c097890 */ /* 0x000fe2000fffe03f */
[----:B------:R-:W-:Y:S01]  /*1250*/  IMAD.SHL.U32 R3, R7, 0x2, RZ ;  /* 0x0000000207037824 */ /* 0x000fe200078e00ff */
[-C--:B------:R-:W-:Y:S01]  /*1260*/  LEA.HI.X.SX32 R99, R4, R9.reuse, 0x1, P2 ;  /* 0x0000000904637211 */ /* 0x080fe200010f0eff */
[----:B------:R-:W-:Y:S01]  /*1270*/  IMAD R12, R95, 0x2, R10 ;  /* 0x000000025f0c7824 */ /* 0x000fe200078e020a */
[----:B------:R-:W-:Y:S01]  /*1280*/  LEA.HI.X.SX32 R101, R6, R9, 0x1, P3 ;  /* 0x0000000906657211 */ /* 0x000fe200018f0eff */
[----:B------:R-:W-:Y:S01]  /*1290*/  IMAD.HI R96, R96, 0x2, RZ ;  /* 0x0000000260607827 */ /* 0x000fe200078e02ff */
[----:B------:R-:W-:Y:S01]  /*12a0*/  IADD3 R26, P0, P1, R3, UR10, R2 ;  /* 0x0000000a031a7c10 */ /* 0x000fe2000f91e002 */
[----:B------:R-:W-:Y:S01]  /*12b0*/  UIADD3 UR10, UR12, 0x78, URZ ;  /* 0x000000780c0a7890 */ /* 0x000fe2000fffe03f */
[----:B------:R-:W-:Y:S01]  /*12c0*/  SHF.R.U32.HI R2, RZ, 0x5, R0 ;  /* 0x00000005ff027819 */ /* 0x000fe20000011600 */
[----:B------:R-:W-:Y:S01]  /*12d0*/  IMAD R14, R95, 0x2, R12 ;  /* 0x000000025f0e7824 */ /* 0x000fe200078e020c */
[----:B------:R-:W-:Y:S01]  /*12e0*/  LEA R106, P3, R12, R83, 0x1 ;  /* 0x000000530c6a7211 */ /* 0x000fe200078608ff */
[----:B------:R-:W-:Y:S01]  /*12f0*/  IMAD.HI R7, R7, 0x2, RZ ;  /* 0x0000000207077827 */ /* 0x000fe200078e02ff */
[----:B------:R-:W-:Y:S01]  /*1300*/  SGXT.U32 R2, R2, 0x3 ;  /* 0x000000030202781a */ /* 0x000fe20000000000 */
[----:B------:R-:W-:Y:S01]  /*1310*/  UIADD3 UR12, UR4, 0x4000, URZ ;  /* 0x00004000040c7890 */ /* 0x000fe2000fffe03f */
[----:B------:R-:W-:Y:S01]  /*1320*/  LEA.HI.X.SX32 R103, R8, R9, 0x1, P4 ;  /* 0x0000000908677211 */ /* 0x000fe200020f0eff */
[C---:B------:R-:W-:Y:S01]  /*1330*/  IMAD R16, R95.reuse, 0x2, R14 ;  /* 0x000000025f107824 */ /* 0x040fe200078e020e */
[----:B------:R-:W-:Y:S01]  /*1340*/  LEA R104, P2, R10, R83, 0x1 ;  /* 0x000000530a687211 */ /* 0x000fe200078408ff */
[----:B---3--:R-:W-:Y:S01]  /*1350*/  IMAD R5, R2, R25, RZ ;  /* 0x0000001902057224 */ /* 0x008fe200078e02ff */
[-C--:B------:R-:W-:Y:S01]  /*1360*/  LEA.HI.X.SX32 R107, R12, R9.reuse, 0x1, P3 ;  /* 0x000000090c6b7211 */ /* 0x080fe200018f0eff */
[----:B------:R-:W-:Y:S01]  /*1370*/  IMAD R2, R95, 0x2, R16 ;  /* 0x000000025f027824 */ /* 0x000fe200078e0210 */
[----:B------:R-:W-:Y:S01]  /*1380*/  LEA.HI.X.SX32 R105, R10, R9, 0x1, P2 ;  /* 0x000000090a697211 */ /* 0x000fe200010f0eff */
[----:B------:R-:W-:Y:S01]  /*1390*/  IMAD R11, R25, UR10, RZ ;  /* 0x0000000a190b7c24 */ /* 0x000fe2000f8e02ff */
[-C--:B------:R-:W-:Y:S01]  /*13a0*/  LEA R108, P4, R14, R83.reuse, 0x1 ;  /* 0x000000530e6c7211 */ /* 0x080fe200078808ff */
[C---:B------:R-:W-:Y:S01]  /*13b0*/  IMAD R18, R95.reuse, 0x2, R2 ;  /* 0x000000025f127824 */ /* 0x040fe200078e0202 */
[----:B------:R-:W-:Y:S01]  /*13c0*/  LEA R112, P3, R2, R83, 0x1 ;  /* 0x0000005302707211 */ /* 0x000fe200078608ff */
[----:B------:R-:W-:Y:S01]  /*13d0*/  UIADD3 UR10, UP0, UR36, 0x80, URZ ;  /* 0x00000080240a7890 */ /* 0x000fe2000ff1e03f */
[-C--:B------:R-:W-:Y:S01]  /*13e0*/  LEA.HI.X.SX32 R109, R14, R9.reuse, 0x1, P4 ;  /* 0x000000090e6d7211 */ /* 0x080fe200020f0eff */
[C---:B------:R-:W-:Y:S01]  /*13f0*/  IMAD R4, R95.reuse, 0x2, R18 ;  /* 0x000000025f047824 */ /* 0x040fe200078e0212 */
[----:B------:R-:W-:Y:S01]  /*1400*/  LEA.HI.X.SX32 R113, R2, R9, 0x1, P3 ;  /* 0x0000000902717211 */ /* 0x000fe200018f0eff */
[----:B------:R-:W-:Y:S01]  /*1410*/  IMAD.MOV.U32 R94, RZ, RZ, 0x3f800000 ;  /* 0x3f800000ff5e7424 */ /* 0x000fe200078e00ff */
[-C--:B------:R-:W-:Y:S01]  /*1420*/  LEA R110, P2, R16, R83.reuse, 0x1 ;  /* 0x00000053106e7211 */ /* 0x080fe200078408ff */
[C---:B------:R-:W-:Y:S01]  /*1430*/  IMAD R6, R95.reuse, 0x2, R4 ;  /* 0x000000025f067824 */ /* 0x040fe200078e0204 */
[----:B------:R-:W-:Y:S01]  /*1440*/  LEA R114, P4, R18, R83, 0x1 ;  /* 0x0000005312727211 */ /* 0x000fe200078808ff */
[----:B------:R-:W-:Y:S01]  /*1450*/  IMAD.MOV.U32 R132, RZ, RZ, -0x800000 ;  /* 0xff800000ff847424 */ /* 0x000fe200078e00ff */
[----:B------:R-:W-:Y:S01]  /*1460*/  LEA.HI.X.SX32 R111, R16, R9, 0x1, P2 ;  /* 0x00000009106f7211 */ /* 0x000fe200010f0eff */
[----:B------:R-:W-:Y:S01]  /*1470*/  IMAD R8, R95, 0x2, R6 ;  /* 0x000000025f087824 */ /* 0x000fe200078e0206 */
[----:B------:R-:W-:-:S02]  /*1480*/  LEA R92, P3, R6, R83, 0x1 ;  /* 0x00000053065c7211 */ /* 0x000fc400078608ff */
[----:B------:R-:W-:Y:S02]  /*1490*/  CS2R R48, SRZ ;  /* 0x0000000000307805 */ /* 0x000fe4000001ff00 */
[-C--:B------:R-:W-:Y:S01]  /*14a0*/  LEA.HI.X.SX32 R115, R18, R9.reuse, 0x1, P4 ;  /* 0x0000000912737211 */ /* 0x080fe200020f0eff */
[C---:B------:R-:W-:Y:S01]  /*14b0*/  IMAD R10, R95.reuse, 0x2, R8 ;  /* 0x000000025f0a7824 */ /* 0x040fe200078e0208 */
[----:B------:R-:W-:Y:S02]  /*14c0*/  LEA.HI.X.SX32 R93, R6, R9, 0x1, P3 ;  /* 0x00000009065d7211 */ /* 0x000fe400018f0eff */
[----:B------:R-:W-:Y:S02]  /*14d0*/  CS2R R54, SRZ ;  /* 0x0000000000367805 */ /* 0x000fe4000001ff00 */
[-C--:B------:R-:W-:Y:S01]  /*14e0*/  LEA R116, P2, R4, R83.reuse, 0x1 ;  /* 0x0000005304747211 */ /* 0x080fe200078408ff */
[C---:B------:R-:W-:Y:S01]  /*14f0*/  IMAD R2, R95.reuse, 0x2, R10 ;  /* 0x000000025f027824 */ /* 0x040fe200078e020a */
[----:B------:R-:W-:Y:S01]  /*1500*/  LEA R90, P4, R8, R83, 0x1 ;  /* 0x00000053085a7211 */ /* 0x000fe200078808ff */
[----:B------:R-:W-:Y:S01]  /*1510*/  VIADD R131, R126, 0x8 ;  /* 0x000000087e837836 */ /* 0x000fe20000000000 */
[----:B------:R-:W-:Y:S01]  /*1520*/  LEA.HI.X.SX32 R117, R4, R9, 0x1, P2 ;  /* 0x0000000904757211 */ /* 0x000fe200010f0eff */
[----:B------:R-:W-:Y:S01]  /*1530*/  IMAD R12, R95, 0x2, R2 ;  /* 0x000000025f0c7824 */ /* 0x000fe200078e0202 */
[----:B------:R-:W-:Y:S01]  /*1540*/  LEA R86, P3, R2, R83, 0x1 ;  /* 0x0000005302567211 */ /* 0x000fe200078608ff */
[----:B------:R-:W-:Y:S01]  /*1550*/  IMAD R4, R25, UR5, RZ ;  /* 0x0000000519047c24 */ /* 0x000fe2000f8e02ff */
[-C--:B------:R-:W-:Y:S01]  /*1560*/  LEA.HI.X.SX32 R91, R8, R9.reuse, 0x1, P4 ;  /* 0x00000009085b7211 */ /* 0x080fe200020f0eff */
[----:B------:R-:W-:Y:S01]  /*1570*/  IMAD R3, R95, 0x2, R12 ;  /* 0x000000025f037824 */ /* 0x000fe200078e020c */
[----:B------:R-:W-:Y:S01]  /*1580*/  LEA.HI.X.SX32 R87, R2, R9, 0x1, P3 ;  /* 0x0000000902577211 */ /* 0x000fe200018f0eff */
[----:B------:R-:W-:Y:S01]  /*1590*/  IMAD R2, R25, 0x8, R5 ;  /* 0x0000000819027824 */ /* 0x000fe200078e0205 */
[-C--:B------:R-:W-:Y:S01]  /*15a0*/  LEA R88, P2, R10, R83.reuse, 0x1 ;  /* 0x000000530a587211 */ /* 0x080fe200078408ff */
[----:B------:R-:W-:Y:S01]  /*15b0*/  UMOV UR5, URZ ;  /* 0x0000003f00057c82 */ /* 0x000fe20008000000 */
[CC--:B------:R-:W-:Y:S01]  /*15c0*/  LEA R82, P5, R3.reuse, R83.reuse, 0x1 ;  /* 0x0000005303527211 */ /* 0x0c0fe200078a08ff */
[----:B------:R-:W-:Y:S01]  /*15d0*/  UMOV UR60, URZ ;  /* 0x0000003f003c7c82 */ /* 0x000fe20008000000 */
[----:B------:R-:W-:Y:S01]  /*15e0*/  LEA R84, P4, R12, R83, 0x1 ;  /* 0x000000530c547211 */ /* 0x000fe200078808ff */
[----:B------:R-:W-:Y:S01]  /*15f0*/  ULDC UR61, c[0x0][0x238] ;  /* 0x00008e00003d7ab9 */ /* 0x000fe20000000800 */
[-C--:B------:R-:W-:Y:S01]  /*1600*/  LEA.HI.X.SX32 R83, R3, R9.reuse, 0x1, P5 ;  /* 0x0000000903537211 */ /* 0x080fe200028f0eff */
[----:B------:R-:W-:Y:S01]  /*1610*/  IMAD R3, R25, 0x8, R2 ;  /* 0x0000000819037824 */ /* 0x000fe200078e0202 */
[----:B------:R-:W-:Y:S01]  /*1620*/  IADD3.X R96, R7, UR11, R96, P0, P1 ;  /* 0x0000000b07607c10 */ /* 0x000fe200087e2460 */
[----:B------:R-:W-:Y:S01]  /*1630*/  UMOV UR37, 0x40000040 ;  /* 0x4000004000257882 */ /* 0x000fe20000000000 */
[-C--:B------:R-:W-:Y:S01]  /*1640*/  LEA R78, P1, R2, R26.reuse, 0x1 ;  /* 0x0000001a024e7211 */ /* 0x080fe200078208ff */
[C---:B------:R-:W-:Y:S01]  /*1650*/  IMAD R6, R25.reuse, 0x10, R3 ;  /* 0x0000001019067824 */ /* 0x040fe200078e0203 */
[-C--:B------:R-:W-:Y:S01]  /*1660*/  LEA.HI.X.SX32 R89, R10, R9.reuse, 0x1, P2 ;  /* 0x000000090a597211 */ /* 0x080fe200010f0eff */
[C---:B------:R-:W-:Y:S01]  /*1670*/  IMAD R10, R25.reuse, UR9, RZ ;  /* 0x00000009190a7c24 */ /* 0x040fe2000f8e02ff */
[----:B------:R-:W-:Y:S01]  /*1680*/  LEA R76, P2, R4, R26, 0x1 ;  /* 0x0000001a044c7211 */ /* 0x000fe200078408ff */
[----:B------:R-:W-:Y:S01]  /*1690*/  IMAD R7, R25, 0x8, R6 ;  /* 0x0000000819077824 */ /* 0x000fe200078e0206 */
[----:B------:R-:W-:Y:S01]  /*16a0*/  LEA.HI.X.SX32 R79, R2, R96, 0x1, P1 ;  /* 0x00000060024f7211 */ /* 0x000fe200008f0eff */
[----:B------:R-:W-:Y:S01]  /*16b0*/  USHF.R.U32.HI UR9, URZ, 0x4, UR12 ;  /* 0x000000043f097899 */ /* 0x000fe2000801160c */
[----:B------:R-:W-:Y:S01]  /*16c0*/  LEA R80, P0, R5, R26, 0x1 ;  /* 0x0000001a05507211 */ /* 0x000fe200078008ff */
[----:B------:R-:W-:Y:S01]  /*16d0*/  IMAD R8, R25, 0x8, R7 ;  /* 0x0000000819087824 */ /* 0x000fe200078e0207 */
[-C--:B------:R-:W-:Y:S01]  /*16e0*/  LEA.HI.X.SX32 R77, R4, R96.reuse, 0x1, P2 ;  /* 0x00000060044d7211 */ /* 0x080fe200010f0eff */
[----:B------:R-:W-:Y:S01]  /*16f0*/  USGXT.U32 UR11, UR9, 0xe ;  /* 0x0000000e090b789a */ /* 0x000fe20008000000 */
[----:B------:R-:W-:Y:S01]  /*1700*/  LEA.HI.X.SX32 R81, R5, R96, 0x1, P0 ;  /* 0x0000006005517211 */ /* 0x000fe200000f0eff */
[----:B------:R-:W-:Y:S01]  /*1710*/  IMAD R2, R25, 0x10, R8 ;  /* 0x0000001019027824 */ /* 0x000fe200078e0208 */
[----:B------:R-:W-:Y:S01]  /*1720*/  UIADD3.X UR9, UR5, 0x40000040, URZ, UP0, !UPT ;  /* 0x4000004005097890 */ /* 0x000fe200087fe43f */
[----:B------:R-:W-:Y:S01]  /*1730*/  LEA R20, P0, R3, R26, 0x1 ;  /* 0x0000001a03147211 */ /* 0x000fe200078008ff */
[----:B------:R-:W-:Y:S01]  /*1740*/  UIADD3 UR5, UP0, UR11, 0x2, URZ ;  /* 0x000000020b057890 */ /* 0x000fe2000ff1e03f */
[C---:B------:R-:W-:Y:S01]  /*1750*/  IMAD R4, R25.reuse, 0x8, R2 ;  /* 0x0000000819047824 */ /* 0x040fe200078e0202 */
[----:B------:R-:W-:Y:S01]  /*1760*/  LEA.HI.X.SX32 R85, R12, R9, 0x1, P4 ;  /* 0x000000090c557211 */ /* 0x000fe200020f0eff */
[C---:B------:R-:W-:Y:S01]  /*1770*/  IMAD R9, R25.reuse, UR8, RZ ;  /* 0x0000000819097c24 */ /* 0x040fe2000f8e02ff */
[----:B------:R-:W-:Y:S01]  /*1780*/  UMOV UR8, URZ ;  /* 0x0000003f00087c82 */ /* 0x000fe20008000000 */
[----:B------:R-:W-:Y:S01]  /*1790*/  IMAD R5, R25, 0x8, R4 ;  /* 0x0000000819057824 */ /* 0x000fe200078e0204 */
[----:B------:R-:W-:Y:S01]  /*17a0*/  LEA.HI.X.SX32 R21, R3, R96, 0x1, P0 ;  /* 0x0000006003157211 */ /* 0x000fe200000f0eff */
[----:B------:R-:W-:Y:S01]  /*17b0*/  IMAD.U32 R168, RZ, RZ, UR11 ;  /* 0x0000000bffa87e24 */ /* 0x000fe2000f8e00ff */
[----:B------:R-:W-:Y:S01]  /*17c0*/  UIADD3.X UR11, UR8, 0x40000040, URZ, UP0, !UPT ;  /* 0x40000040080b7890 */ /* 0x000fe200087fe43f */
[----:B------:R-:W-:Y:S01]  /*17d0*/  IMAD R3, R25, 0x10, R5 ;  /* 0x0000001019037824 */ /* 0x000fe200078e0205 */
[-C--:B------:R-:W-:Y:S01]  /*17e0*/  LEA R72, P4, R10, R26.reuse, 0x1 ;  /* 0x0000001a0a487211 */ /* 0x080fe200078808ff */
[----:B------:R-:W-:Y:S01]  /*17f0*/  UMOV UR8, UR10 ;  /* 0x0000000a00087c82 */ /* 0x000fe20008000000 */
[-C--:B------:R-:W-:Y:S01]  /*1800*/  LEA R18, P1, R6, R26.reuse, 0x1 ;  /* 0x0000001a06127211 */ /* 0x080fe200078208ff */
[----:B------:R-:W-:Y:S01]  /*1810*/  UMOV UR10, UR5 ;  /* 0x00000005000a7c82 */ /* 0x000fe20008000000 */
[-C--:B------:R-:W-:Y:S01]  /*1820*/  LEA R16, P2, R7, R26.reuse, 0x1 ;  /* 0x0000001a07107211 */ /* 0x080fe200078408ff */
[----:B------:R-:W-:Y:S01]  /*1830*/  IMAD R24, R25, 0x8, R3 ;  /* 0x0000000819187824 */ /* 0x000fe200078e0203 */
[----:B------:R-:W-:Y:S01]  /*1840*/  UIADD3.64 UR38, UR10, 0x7e, URZ ;  /* 0x0000007e0a267897 */ /* 0x000fe2000fffe03f */
[----:B------:R-:W-:Y:S01]  /*1850*/  LEA R22, P5, R11, R26, 0x1 ;  /* 0x0000001a0b167211 */ /* 0x000fe200078a08ff */
[----:B------:R-:W-:Y:S01]  /*1860*/  UIADD3.64 UR40, UR10, 0x80, URZ ;  /* 0x000000800a287897 */ /* 0x000fe2000fffe03f */
[-C--:B------:R-:W-:Y:S01]  /*1870*/  LEA.HI.X.SX32 R73, R10, R96.reuse, 0x1, P4 ;  /* 0x000000600a497211 */ /* 0x080fe200020f0eff */
[----:B------:R-:W-:Y:S01]  /*1880*/  IMAD R25, R25, 0x8, R24 ;  /* 0x0000000819197824 */ /* 0x000fe200078e0218 */
[-C--:B------:R-:W-:Y:S01]  /*1890*/  LEA.HI.X.SX32 R19, R6, R96.reuse, 0x1, P1 ;  /* 0x0000006006137211 */ /* 0x080fe200008f0eff */
[----:B------:R-:W-:Y:S01]  /*18a0*/  IMAD.U32 R50, RZ, RZ, UR38 ;  /* 0x00000026ff327e24 */ /* 0x000fe2000f8e00ff */
[----:B------:R-:W-:Y:S01]  /*18b0*/  LEA.HI.X.SX32 R17, R7, R96, 0x1, P2 ;  /* 0x0000006007117211 */ /* 0x000fe200010f0eff */
[----:B------:R-:W-:Y:S01]  /*18c0*/  IMAD.U32 R51, RZ, RZ, UR39 ;  /* 0x00000027ff337e24 */ /* 0x000fe2000f8e00ff */
[-C--:B------:R-:W-:Y:S01]  /*18d0*/  LEA R14, P0, R8, R26.reuse, 0x1 ;  /* 0x0000001a080e7211 */ /* 0x080fe200078008ff */
[----:B------:R-:W-:Y:S01]  /*18e0*/  UIADD3.64 UR38, UR10, 0x82, URZ ;  /* 0x000000820a267897 */ /* 0x000fe2000fffe03f */
[-C--:B------:R-:W-:Y:S01]  /*18f0*/  LEA R12, P1, R2, R26.reuse, 0x1 ;  /* 0x0000001a020c7211 */ /* 0x080fe200078208ff */
[----:B------:R-:W-:Y:S01]  /*1900*/  IMAD.U32 R50, RZ, RZ, UR40 ;  /* 0x00000028ff327e24 */ /* 0x000fe2000f8e00ff */
[-C--:B------:R-:W-:Y:S01]  /*1910*/  LEA R10, P2, R4, R26.reuse, 0x1 ;  /* 0x0000001a040a7211 */ /* 0x080fe200078408ff */
[----:B------:R-:W-:Y:S01]  /*1920*/  IMAD.U32 R51, RZ, RZ, UR41 ;  /* 0x00000029ff337e24 */ /* 0x000fe2000f8e00ff */
[----:B------:R-:W-:Y:S01]  /*1930*/  LEA R74, P3, R9, R26, 0x1 ;  /* 0x0000001a094a7211 */ /* 0x000fe200078608ff */
[----:B------:R-:W-:Y:S01]  /*1940*/  IMAD.U32 R52, RZ, RZ, UR38 ;  /* 0x00000026ff347e24 */ /* 0x000fe2000f8e00ff */
[-C--:B------:R-:W-:Y:S01]  /*1950*/  LEA.HI.X.SX32 R23, R11, R96.reuse, 0x1, P5 ;  /* 0x000000600b177211 */ /* 0x080fe200028f0eff */
[----:B------:R-:W-:Y:S01]  /*1960*/  IMAD.U32 R53, RZ, RZ, UR39 ;  /* 0x00000027ff357e24 */ /* 0x000fe2000f8e00ff */
[----:B------:R-:W-:-:S02]  /*1970*/  LEA.HI.X.SX32 R15, R8, R96, 0x1, P0 ;  /* 0x00000060080f7211 */ /* 0x000fc400000f0eff */
[----:B------:R-:W-:Y:S02]  /*1980*/  CS2R R50, SRZ ;  /* 0x0000000000327805 */ /* 0x000fe4000001ff00 */
[-C--:B------:R-:W-:Y:S02]  /*1990*/  LEA.HI.X.SX32 R13, R2, R96.reuse, 0x1, P1 ;  /* 0x00000060020d7211 */ /* 0x080fe400008f0eff */
[----:B------:R-:W-:Y:S02]  /*19a0*/  CS2R R52, SRZ ;  /* 0x0000000000347805 */ /* 0x000fe4000001ff00 */
[----:B------:R-:W-:Y:S01]  /*19b0*/  LEA.HI.X.SX32 R11, R4, R96, 0x1, P2 ;  /* 0x00000060040b7211 */ /* 0x000fe200010f0eff */
[----:B------:R-:W-:Y:S01]  /*19c0*/  UIADD3.64 UR16, UR8, 0x100, URZ ;  /* 0x0000010008107897 */ /* 0x000fe2000fffe03f */
[----:B------:R-:W-:Y:S01]  /*19d0*/  LEA R8, P0, R5, R26, 0x1 ;  /* 0x0000001a05087211 */ /* 0x000fe200078008ff */
[----:B------:R-:W-:Y:S01]  /*19e0*/  UIADD3.64 UR20, UR8, 0x180, URZ ;  /* 0x0000018008147897 */ /* 0x000fe2000fffe03f */
[----:B------:R-:W-:Y:S01]  /*19f0*/  LEA.HI.X.SX32 R75, R9, R96, 0x1, P3 ;  /* 0x00000060094b7211 */ /* 0x000fe200018f0eff */
[----:B------:R-:W-:Y:S01]  /*1a00*/  UIADD3.64 UR24, UR8, 0x200, URZ ;  /* 0x0000020008187897 */ /* 0x000fe2000fffe03f */
[-C--:B------:R-:W-:Y:S01]  /*1a10*/  LEA R6, P1, R3, R26.reuse, 0x1 ;  /* 0x0000001a03067211 */ /* 0x080fe200078208ff */
[----:B------:R-:W-:Y:S01]  /*1a20*/  UIADD3.64 UR28, UR8, 0x280, URZ ;  /* 0x00000280081c7897 */ /* 0x000fe2000fffe03f */
[-C--:B------:R-:W-:Y:S01]  /*1a30*/  LEA R4, P2, R24, R26.reuse, 0x1 ;  /* 0x0000001a18047211 */ /* 0x080fe200078408ff */
[----:B------:R-:W-:Y:S01]  /*1a40*/  UIADD3.64 UR32, UR8, 0x300, URZ ;  /* 0x0000030008207897 */ /* 0x000fe2000fffe03f */
[----:B------:R-:W-:-:S02]  /*1a50*/  LEA R2, P3, R25, R26, 0x1 ;  /* 0x0000001a19027211 */ /* 0x000fc400078608ff */
[----:B------:R-:W-:Y:S02]  /*1a60*/  CS2R R26, SRZ ;  /* 0x00000000001a7805 */ /* 0x000fe4000001ff00 */
[-C--:B------:R-:W-:Y:S01]  /*1a70*/  LEA.HI.X.SX32 R9, R5, R96.reuse, 0x1, P0 ;  /* 0x0000006005097211 */ /* 0x080fe200000f0eff */
[----:B------:R-:W-:Y:S01]  /*1a80*/  UIADD3.64 UR14, UR10, 0x2, URZ ;  /* 0x000000020a0e7897 */ /* 0x000fe2000fffe03f */
[-C--:B------:R-:W-:Y:S01]  /*1a90*/  LEA.HI.X.SX32 R7, R3, R96.reuse, 0x1, P1 ;  /* 0x0000006003077211 */ /* 0x080fe200008f0eff */
[----:B------:R-:W-:Y:S01]  /*1aa0*/  UIADD3.64 UR18, UR10, 0x4, URZ ;  /* 0x000000040a127897 */ /* 0x000fe2000fffe03f */
[-C--:B------:R-:W-:Y:S01]  /*1ab0*/  LEA.HI.X.SX32 R5, R24, R96.reuse, 0x1, P2 ;  /* 0x0000006018057211 */ /* 0x080fe200010f0eff */
[----:B------:R-:W-:Y:S01]  /*1ac0*/  IMAD.U32 R24, RZ, RZ, UR12 ;  /* 0x0000000cff187e24 */ /* 0x000fe2000f8e00ff */
[----:B------:R-:W-:Y:S01]  /*1ad0*/  LEA.HI.X.SX32 R3, R25, R96, 0x1, P3 ;  /* 0x0000006019037211 */ /* 0x000fe200018f0eff */
[----:B------:R-:W-:Y:S01]  /*1ae0*/  IMAD.MOV.U32 R96, RZ, RZ, 0x3f800000 ;  /* 0x3f800000ff607424 */ /* 0x000fe200078e00ff */
[----:B------:R-:W-:-:S02]  /*1af0*/  CS2R R24, SRZ ;  /* 0x0000000000187805 */ /* 0x000fc4000001ff00 */
[C---:B------:R-:W-:Y:S01]  /*1b00*/  LOP3.LUT R130, R125.reuse, 0x20, RZ, 0x3c, !PT ;  /* 0x000000207d827812 */ /* 0x040fe200078e3cff */
[----:B------:R-:W-:Y:S01]  /*1b10*/  UIADD3.64 UR12, UR8, 0x80, URZ ;  /* 0x00000080080c7897 */ /* 0x000fe2000fffe03f */
[C---:B------:R-:W-:Y:S01]  /*1b20*/  LOP3.LUT R129, R125.reuse, 0x40, RZ, 0x3c, !PT ;  /* 0x000000407d817812 */ /* 0x040fe200078e3cff */
[----:B------:R-:W-:Y:S01]  /*1b30*/  UIADD3.64 UR22, UR10, 0xfe, URZ ;  /* 0x000000fe0a167897 */ /* 0x000fe2000fffe03f */
[----:B------:R-:W-:Y:S01]  /*1b40*/  LOP3.LUT R128, R125, 0x60, RZ, 0x3c, !PT ;  /* 0x000000607d807812 */ /* 0x000fe200078e3cff */
[----:B------:R-:W-:Y:S02]  /*1b50*/  UIADD3.64 UR26, UR10, 0x100, URZ ;  /* 0x000001000a1a7897 */ /* 0x000fe4000fffe03f */
[----:B------:R-:W-:Y:S02]  /*1b60*/  UIADD3.64 UR30, UR10, 0x102, URZ ;  /* 0x000001020a1e7897 */ /* 0x000fe4000fffe03f */
[----:B------:R-:W-:Y:S02]  /*1b70*/  UIADD3.64 UR34, UR10, 0x104, URZ ;  /* 0x000001040a227897 */ /* 0x000fe4000fffe03f */
[----:B------:R-:W-:-:S02]  /*1b80*/  UIADD3.64 UR42, UR10, 0x84, URZ ;  /* 0x000000840a2a7897 */ /* 0x000fc4000fffe03f */
[----:B------:R-:W-:Y:S02]  /*1b90*/  UIADD3.64 UR46, UR10, 0x17e, URZ ;  /* 0x0000017e0a2e7897 */ /* 0x000fe4000fffe03f */
[----:B------:R-:W-:Y:S02]  /*1ba0*/  UIADD3.64 UR50, UR10, 0x180, URZ ;  /* 0x000001800a327897 */ /* 0x000fe4000fffe03f */
[----:B------:R-:W-:Y:S02]  /*1bb0*/  UIADD3.64 UR54, UR10, 0x182, URZ ;  /* 0x000001820a367897 */ /* 0x000fe4000fffe03f */
[----:B------:R-:W-:Y:S01]  /*1bc0*/  UIADD3.64 UR58, UR10, 0x184, URZ ;  /* 0x000001840a3a7897 */ /* 0x000fe2000fffe03f */
[----:B------:R-:W-:-:S11]  /*1bd0*/  UMOV UR5, URZ ;  /* 0x0000003f00057c82 */ /* 0x000fd60008000000 */
.L_x_1:
[C---:B------:R-:W-:Y:S01]  /*1be0*/  IMAD.WIDE R62, R133.reuse, 0x2, R106 ;  /* 0x00000002853e7825 */ /* 0x040fe200078e026a */
[----:B------:R-:W-:Y:S02]  /*1bf0*/  R2UR UR38, R168 ;  /* 0x00000000a82672ca */ /* 0x000fe400000e0000 */
[----:B------:R-:W-:Y:S01]  /*1c00*/  MOV R149, UR51 ;  /* 0x0000003300957c02 */ /* 0x000fe20008000f00 */
[C---:B------:R-:W-:Y:S01]  /*1c10*/  IMAD.WIDE R56, R133.reuse, 0x2, R98 ;  /* 0x0000000285387825 */ /* 0x040fe200078e0262 */
[----:B------:R0:W2:Y:S01]  /*1c20*/  LDG.E.U16 R146, desc[UR6][R62.64] ;  /* 0x000000063e927981 */ /* 0x0000a2000c1e1500 */
[----:B------:R-:W-:Y:S02]  /*1c30*/  MOV R151, UR50 ;  /* 0x0000003200977c02 */ /* 0x000fe40008000f00 */
[----:B------:R-:W-:Y:S01]  /*1c40*/  IMAD.WIDE R58, R133, 0x2, R100 ;  /* 0x00000002853a7825 */ /* 0x000fe200078e0264 */
[----:B------:R1:W3:Y:S01]  /*1c50*/  LDG.E.U16 R142, desc[UR6][R56.64] ;  /* 0x00000006388e7981 */ /* 0x0002e2000c1e1500 */
[----:B------:R-:W-:-:S02]  /*1c60*/  MOV R152, UR55 ;  /* 0x0000003700987c02 */ /* 0x000fc40008000f00 */
[C---:B------:R-:W-:Y:S01]  /*1c70*/  IMAD.WIDE R60, R133.reuse, 0x2, R102 ;  /* 0x00000002853c7825 */ /* 0x040fe200078e0266 */
[----:B------:R4:W5:Y:S01]  /*1c80*/  LDG.E.U16 R135, desc[UR6][R58.64] ;  /* 0x000000063a877981 */ /* 0x000962000c1e1500 */
[----:B------:R-:W-:Y:S02]  /*1c90*/  MOV R153, UR54 ;  /* 0x0000003600997c02 */ /* 0x000fe40008000f00 */
[C---:B------:R-:W-:Y:S01]  /*1ca0*/  IMAD.WIDE R64, R133.reuse, 0x2, R108 ;  /* 0x0000000285407825 */ /* 0x040fe200078e026c */
[----:B------:R4:W5:Y:S01]  /*1cb0*/  LDG.E.U16 R144, desc[UR6][R60.64] ;  /* 0x000000063c907981 */ /* 0x000962000c1e1500 */
[----:B------:R-:W-:Y:S02]  /*1cc0*/  MOV R154, UR59 ;  /* 0x0000003b009a7c02 */ /* 0x000fe40008000f00 */
[----:B------:R-:W-:Y:S01]  /*1cd0*/  IMAD.WIDE R68, R133, 0x2, R114 ;  /* 0x0000000285447825 */ /* 0x000fe200078e0272 */
[----:B------:R4:W5:Y:S01]  /*1ce0*/  LDG.E.U16 R145, desc[UR6][R64.64] ;  /* 0x0000000640917981 */ /* 0x000962000c1e1500 */
[----:B------:R-:W-:-:S02]  /*1cf0*/  MOV R155, UR58 ;  /* 0x0000003a009b7c02 */ /* 0x000fc40008000f00 */
[C---:B------:R-:W-:Y:S02]  /*1d00*/  IMAD.WIDE R138, R133.reuse, 0x2, R88 ;  /* 0x00000002858a7825 */ /* 0x040fe400078e0258 */
[----:B------:R-:W5:Y:S02]  /*1d10*/  LDG.E.U16 R68, desc[UR6][R68.64] ;  /* 0x0000000644447981 */ /* 0x000f64000c1e1500 */
[C---:B------:R-:W-:Y:S02]  /*1d20*/  IMAD.WIDE R70, R133.reuse, 0x2, R116 ;  /* 0x0000000285467825 */ /* 0x040fe400078e0274 */
[----:B------:R-:W5:Y:S02]  /*1d30*/  LDG.E.U16 R138, desc[UR6][R138.64] ;  /* 0x000000068a8a7981 */ /* 0x000f64000c1e1500 */
[C---:B------:R-:W-:Y:S02]  /*1d40*/  IMAD.WIDE R140, R133.reuse, 0x2, R86 ;  /* 0x00000002858c7825 */ /* 0x040fe400078e0256 */
[----:B------:R-:W5:Y:S02]  /*1d50*/  LDG.E.U16 R71, desc[UR6][R70.64] ;  /* 0x0000000646477981 */ /* 0x000f64000c1e1500 */
[----:B------:R-:W-:-:S02]  /*1d60*/  IMAD.WIDE R136, R133, 0x2, R92 ;  /* 0x0000000285887825 */ /* 0x000fc400078e025c */
[----:B------:R-:W5:Y:S02]  /*1d70*/  LDG.E.U16 R141, desc[UR6][R140.64] ;  /* 0x000000068c8d7981 */ /* 0x000f64000c1e1500 */
[C---:B------:R-:W-:Y:S02]  /*1d80*/  IMAD.WIDE R66, R133.reuse, 0x2, R110 ;  /* 0x0000000285427825 */ /* 0x040fe400078e026e */
[----:B------:R-:W5:Y:S02]  /*1d90*/  LDG.E.U16 R136, desc[UR6][R136.64] ;  /* 0x0000000688887981 */ /* 0x000f64000c1e1500 */
[C---:B0-----:R-:W-:Y:S02]  /*1da0*/  IMAD.WIDE R62, R133.reuse, 0x2, R84 ;  /* 0x00000002853e7825 */ /* 0x041fe400078e0254 */
[----:B------:R-:W5:Y:S02]  /*1db0*/  LDG.E.U16 R148, desc[UR6][R66.64] ;  /* 0x0000000642947981 */ /* 0x000f64000c1e1500 */
[----:B-1----:R-:W-:-:S02]  /*1dc0*/  IMAD.WIDE R56, R133, 0x2, R104 ;  /* 0x0000000285387825 */ /* 0x002fc400078e0268 */
[----:B------:R-:W5:Y:S02]  /*1dd0*/  LDG.E.U16 R150, desc[UR6][R62.64] ;  /* 0x000000063e967981 */ /* 0x000f64000c1e1500 */
[C---:B----4-:R-:W-:Y:S02]  /*1de0*/  IMAD.WIDE R58, R133.reuse, 0x2, R112 ;  /* 0x00000002853a7825 */ /* 0x050fe400078e0270 */
[----:B------:R-:W4:Y:S02]  /*1df0*/  LDG.E.U16 R143, desc[UR6][R56.64] ;  /* 0x00000006388f7981 */ /* 0x000f24000c1e1500 */
[C---:B------:R-:W-:Y:S02]  /*1e00*/  IMAD.WIDE R60, R133.reuse, 0x2, R90 ;  /* 0x00000002853c7825 */ /* 0x040fe400078e025a */
[----:B------:R-:W4:Y:S02]  /*1e10*/  LDG.E.U16 R147, desc[UR6][R58.64] ;  /* 0x000000063a937981 */ /* 0x000f24000c1e1500 */
[----:B------:R-:W-:-:S02]  /*1e20*/  IMAD.WIDE R64, R133, 0x2, R82 ;  /* 0x0000000285407825 */ /* 0x000fc400078e0252 */
[----:B------:R-:W4:Y:S04]  /*1e30*/  LDG.E.U16 R137, desc[UR6][R60.64] ;  /* 0x000000063c897981 */ /* 0x000f28000c1e1500 */
[----:B------:R-:W4:Y:S01]  /*1e40*/  LDG.E.U16 R139, desc[UR6][R64.64] ;  /* 0x00000006408b7981 */ /* 0x000f22000c1e1500 */
[----:B------:R-:W-:Y:S06]  /*1e50*/  BAR.SYNC.DEFER_BLOCKING 0x0 ;  /* 0x0000000000007b1d */ /* 0x000fec0000010000 */
[----:B------:R-:W-:Y:S01]  /*1e60*/  UMOV UR39, 0x40000040 ;  /* 0x4000004000277882 */ /* 0x000fe20000000000 */
[----:B--2---:R-:W-:Y:S04]  /*1e70*/  STS.U16 [R125+UR4+0x4400], R146 ;  /* 0x004400927d007988 */ /* 0x004fe80008000404 */
[----:B---3--:R-:W-:Y:S04]  /*1e80*/  STS.U16 [R125+UR4+0x4000], R142 ;  /* 0x0040008e7d007988 */ /* 0x008fe80008000404 */
[----:B-----5:R-:W-:Y:S04]  /*1e90*/  STS.U16 [R125+UR4+0x4800], R68 ;  /* 0x004800447d007988 */ /* 0x020fe80008000404 */
[----:B------:R-:W-:Y:S04]  /*1ea0*/  STS.U16 [R125+UR4+0x4c00], R138 ;  /* 0x004c008a7d007988 */ /* 0x000fe80008000404 */
[----:B------:R-:W-:Y:S04]  /*1eb0*/  STS.U16 [R130+UR4+0x4100], R135 ;  /* 0x0041008782007988 */ /* 0x000fe80008000404 */
[----:B------:R-:W-:Y:S04]  /*1ec0*/  STS.U16 [R130+UR4+0x4500], R145 ;  /* 0x0045009182007988 */ /* 0x000fe80008000404 */
[----:B------:R0:W-:Y:S04]  /*1ed0*/  STS.U16 [R130+UR4+0x4900], R71 ;  /* 0x0049004782007988 */ /* 0x0001e80008000404 */
[----:B------:R-:W-:Y:S04]  /*1ee0*/  STS.U16 [R130+UR4+0x4d00], R141 ;  /* 0x004d008d82007988 */ /* 0x000fe80008000404 */
[----:B------:R-:W-:Y:S04]  /*1ef0*/  STS.U16 [R129+UR4+0x4200], R144 ;  /* 0x0042009081007988 */ /* 0x000fe80008000404 */
[----:B------:R-:W-:Y:S04]  /*1f00*/  STS.U16 [R129+UR4+0x4600], R148 ;  /* 0x0046009481007988 */ /* 0x000fe80008000404 */
[----:B------:R-:W-:Y:S04]  /*1f10*/  STS.U16 [R129+UR4+0x4a00], R136 ;  /* 0x004a008881007988 */ /* 0x000fe80008000404 */
[----:B------:R-:W-:Y:S04]  /*1f20*/  STS.U16 [R129+UR4+0x4e00], R150 ;  /* 0x004e009681007988 */ /* 0x000fe80008000404 */
[----:B----4-:R-:W-:Y:S04]  /*1f30*/  STS.U16 [R128+UR4+0x4300], R143 ;  /* 0x0043008f80007988 */ /* 0x010fe80008000404 */
[----:B------:R1:W-:Y:S04]  /*1f40*/  STS.U16 [R128+UR4+0x4700], R147 ;  /* 0x0047009380007988 */ /* 0x0003e80008000404 */
[----:B------:R2:W-:Y:S04]  /*1f50*/  STS.U16 [R128+UR4+0x4b00], R137 ;  /* 0x004b008980007988 */ /* 0x0005e80008000404 */
[----:B------:R3:W-:Y:S01]  /*1f60*/  STS.U16 [R128+UR4+0x4f00], R139 ;  /* 0x004f008b80007988 */ /* 0x0007e20008000404 */
[----:B------:R4:W-:Y:S06]  /*1f70*/  MEMBAR.ALL.CTA ;  /* 0x0000000000007992 */ /* 0x0009ec0000008000 */
[----:B----4-:R-:W4:Y:S02]  /*1f80*/  FENCE.VIEW.ASYNC.S ;  /* 0x00000000000073c6 */ /* 0x010f240000000000 */
[----:B----4-:R-:W-:Y:S06]  /*1f90*/  BAR.SYNC.DEFER_BLOCKING 0x0 ;  /* 0x0000000000007b1d */ /* 0x010fec0000010000 */
[----:B0-----:R-:W-:-:S06]  /*1fa0*/  WARPGROUP.ARRIVE ;  /* 0x00000000000079c5 */ /* 0x001fcc0000000000 */
[----:B------:R-:W-:Y:S04]  /*1fb0*/  HGMMA.64x16x16.F32.BF16 R64, gdesc[UR36].tnspA, RZ, !UPT ;  /* 0x20200000244079f0 */ /* 0x000fe8000c7018ff */
[----:B------:R-:W-:Y:S04]  /*1fc0*/  HGMMA.64x16x16.F32.BF16 R64, gdesc[UR8].tnspA, R64 ;  /* 0x20200000084079f0 */ /* 0x000fe80008701840 */
[----:B------:R-:W-:Y:S04]  /*1fd0*/  HGMMA.64x16x16.F32.BF16 R64, gdesc[UR12].tnspA, R64 ;  /* 0x202000000c4079f0 */ /* 0x000fe80008701840 */
[----:B------:R-:W-:Y:S04]  /*1fe0*/  HGMMA.64x16x16.F32.BF16 R64, gdesc[UR16].tnspA, R64 ;  /* 0x20200000104079f0 */ /* 0x000fe80008701840 */
[----:B------:R-:W-:Y:S04]  /*1ff0*/  HGMMA.64x16x16.F32.BF16 R64, gdesc[UR20].tnspA, R64 ;  /* 0x20200000144079f0 */ /* 0x000fe80008701840 */
[----:B------:R-:W-:Y:S01]  /*2000*/  HGMMA.64x16x16.F32.BF16 R64, gdesc[UR24].tnspA, R64 ;  /* 0x20200000184079f0 */ /* 0x000fe20008701840 */
[----:B------:R-:W-:-:S03]  /*2010*/  UIADD3.64 UR50, UR10, 0x7e, URZ ;  /* 0x0000007e0a327897 */ /* 0x000fc6000fffe03f */
[----:B------:R-:W-:Y:S01]  /*2020*/  HGMMA.64x16x16.F32.BF16 R64, gdesc[UR28].tnspA, R64 ;  /* 0x202000001c4079f0 */ /* 0x000fe20008701840 */
[----:B------:R-:W-:Y:S01]  /*2030*/  UMOV UR48, UR36 ;  /* 0x0000002400307c82 */ /* 0x000fe20008000000 */
[----:B------:R-:W-:Y:S01]  /*2040*/  UMOV UR49, UR37 ;  /* 0x0000002500317c82 */ /* 0x000fe20008000000 */
[----:B------:R-:W-:Y:S01]  /*2050*/  UIADD3.64 UR54, UR10, 0x80, URZ ;  /* 0x000000800a367897 */ /* 0x000fe2000fffe03f */
[----:B------:R-:W-:Y:S04]  /*2060*/  HGMMA.64x16x16.F32.BF16 R64, gdesc[UR32].tnspA, R64 ;  /* 0x20200000204079f0 */ /* 0x000fe80008701840 */
[----:B------:R-:W-:Y:S01]  /*2070*/  HGMMA.64x16x16.F32.BF16 R56, gdesc[UR48].tnspA, RZ, !UPT ;  /* 0x20200000303879f0 */ /* 0x000fe2000c7018ff */
[----:B------:R-:W-:Y:S01]  /*2080*/  UMOV UR52, UR8 ;  /* 0x0000000800347c82 */ /* 0x000fe20008000000 */
[----:B------:R-:W-:Y:S01]  /*2090*/  UMOV UR53, UR9 ;  /* 0x0000000900357c82 */ /* 0x000fe20008000000 */
[----:B------:R-:W-:Y:S01]  /*20a0*/  UIADD3.64 UR58, UR10, 0x82, URZ ;  /* 0x000000820a3a7897 */ /* 0x000fe2000fffe03f */
[----:B------:R-:W-:Y:S01]  /*20b0*/  HGMMA.64x16x16.F32.BF16 R56, gdesc[UR52].tnspA, R56 ;  /* 0x20200000343879f0 */ /* 0x000fe20008701838 */
[----:B------:R-:W-:Y:S01]  /*20c0*/  UMOV UR56, UR12 ;  /* 0x0000000c00387c82 */ /* 0x000fe20008000000 */
[----:B------:R-:W-:-:S06]  /*20d0*/  UMOV UR57, UR13 ;  /* 0x0000000d00397c82 */ /* 0x000fcc0008000000 */
[----:B------:R-:W-:Y:S01]  /*20e0*/  HGMMA.64x16x16.F32.BF16 R56, gdesc[UR56].tnspA, R56 ;  /* 0x20200000383879f0 */ /* 0x000fe20008701838 */
[----:B------:R-:W-:Y:S01]  /*20f0*/  UMOV UR40, UR16 ;  /* 0x0000001000287c82 */ /* 0x000fe20008000000 */
[----:B------:R-:W-:Y:S02]  /*2100*/  UMOV UR41, UR17 ;  /* 0x0000001100297c82 */ /* 0x000fe40008000000 */
[----:B------:R-:W-:Y:S01]  /*2110*/  HGMMA.64x16x16.F32.BF16 R56, gdesc[UR40].tnspA, R56 ;  /* 0x20200000283879f0 */ /* 0x000fe20008701838 */
[----:B------:R-:W-:Y:S01]  /*2120*/  UMOV UR44, UR20 ;  /* 0x00000014002c7c82 */ /* 0x000fe20008000000 */
[----:B------:R-:W-:Y:S01]  /*2130*/  UMOV UR45, UR21 ;  /* 0x00000015002d7c82 */ /* 0x000fe20008000000 */
[----:B------:R-:W-:Y:S02]  /*2140*/  R2UR UR51, R149 ;  /* 0x00000000953372ca */ /* 0x000fe400000e0000 */
[----:B------:R-:W-:Y:S01]  /*2150*/  R2UR UR50, R151 ;  /* 0x00000000973272ca */ /* 0x000fe200000e0000 */
[----:B------:R-:W-:Y:S01]  /*2160*/  HGMMA.64x16x16.F32.BF16 R56, gdesc[UR44].tnspA, R56 ;  /* 0x202000002c3879f0 */ /* 0x000fe20008701838 */
[----:B------:R-:W-:Y:S01]  /*2170*/  UMOV UR48, UR24 ;  /* 0x0000001800307c82 */ /* 0x000fe20008000000 */
[----:B------:R-:W-:Y:S01]  /*2180*/  UMOV UR49, UR25 ;  /* 0x0000001900317c82 */ /* 0x000fe20008000000 */
[----:B------:R-:W-:Y:S01]  /*2190*/  R2UR UR59, R154 ;  /* 0x000000009a3b72ca */ /* 0x000fe200000e0000 */
[----:B-1----:R-:W-:Y:S01]  /*21a0*/  IMAD.WIDE R146, R127, 0x2, R80 ;  /* 0x000000027f927825 */ /* 0x002fe200078e0250 */
[----:B------:R-:W-:-:S03]  /*21b0*/  R2UR UR58, R155 ;  /* 0x000000009b3a72ca */ /* 0x000fc600000e0000 */
[C---:B------:R-:W-:Y:S01]  /*21c0*/  IMAD.WIDE R154, R127.reuse, 0x2, R14 ;  /* 0x000000027f9a7825 */ /* 0x040fe200078e020e */
[----:B------:R-:W4:Y:S03]  /*21d0*/  LDG.E.U16 R135, desc[UR6][R146.64] ;  /* 0x0000000692877981 */ /* 0x000f26000c1e1500 */
[----:B------:R-:W-:Y:S01]  /*21e0*/  IMAD.WIDE R156, R127, 0x2, R8 ;  /* 0x000000027f9c7825 */ /* 0x000fe200078e0208 */
[----:B------:R-:W-:Y:S02]  /*21f0*/  R2UR UR55, R152 ;  /* 0x00000000983772ca */ /* 0x000fe400000e0000 */
[----:B------:R-:W-:Y:S01]  /*2200*/  R2UR UR54, R153 ;  /* 0x00000000993672ca */ /* 0x000fe200000e0000 */
[C---:B--2---:R-:W-:Y:S01]  /*2210*/  IMAD.WIDE R136, R127.reuse, 0x2, R78 ;  /* 0x000000027f887825 */ /* 0x044fe200078e024e */
[----:B------:R-:W2:Y:S03]  /*2220*/  LDG.E.U16 R147, desc[UR6][R154.64] ;  /* 0x000000069a937981 */ /* 0x000ea6000c1e1500 */
[----:B---3--:R-:W-:-:S02]  /*2230*/  IMAD.WIDE R138, R127, 0x2, R20 ;  /* 0x000000027f8a7825 */ /* 0x008fc400078e0214 */
[----:B------:R-:W3:Y:S02]  /*2240*/  LDG.E.U16 R137, desc[UR6][R136.64] ;  /* 0x0000000688897981 */ /* 0x000ee4000c1e1500 */
[C---:B------:R-:W-:Y:S02]  /*2250*/  IMAD.WIDE R140, R127.reuse, 0x2, R76 ;  /* 0x000000027f8c7825 */ /* 0x040fe400078e024c */
[----:B------:R-:W5:Y:S01]  /*2260*/  LDG.E.U16 R139, desc[UR6][R138.64] ;  /* 0x000000068a8b7981 */ /* 0x000f62000c1e1500 */
[----:B------:R-:W-:Y:S03]  /*2270*/  HGMMA.64x16x16.F32.BF16 R56, gdesc[UR48].tnspA, R56 ;  /* 0x20200000303879f0 */ /* 0x000fe60008701838 */
[----:B------:R0:W2:Y:S01]  /*2280*/  LDG.E.U16 R155, desc[UR6][R156.64] ;  /* 0x000000069c9b7981 */ /* 0x0000a2000c1e1500 */
[----:B------:R-:W-:-:S03]  /*2290*/  IMAD.WIDE R142, R127, 0x2, R18 ;  /* 0x000000027f8e7825 */ /* 0x000fc600078e0212 */
[----:B------:R-:W2:Y:S01]  /*22a0*/  LDG.E.U16 R141, desc[UR6][R140.64] ;  /* 0x000000068c8d7981 */ /* 0x000ea2000c1e1500 */
[----:B------:R-:W-:-:S03]  /*22b0*/  IMAD.WIDE R144, R127, 0x2, R16 ;  /* 0x000000027f907825 */ /* 0x000fc600078e0210 */
[----:B------:R-:W2:Y:S01]  /*22c0*/  LDG.E.U16 R143, desc[UR6][R142.64] ;  /* 0x000000068e8f7981 */ /* 0x000ea2000c1e1500 */
[----:B------:R-:W-:-:S03]  /*22d0*/  IMAD.WIDE R148, R127, 0x2, R74 ;  /* 0x000000027f947825 */ /* 0x000fc600078e024a */
[----:B------:R-:W2:Y:S01]  /*22e0*/  LDG.E.U16 R145, desc[UR6][R144.64] ;  /* 0x0000000690917981 */ /* 0x000ea2000c1e1500 */
[----:B------:R-:W-:-:S03]  /*22f0*/  IMAD.WIDE R150, R127, 0x2, R12 ;  /* 0x000000027f967825 */ /* 0x000fc600078e020c */
[----:B------:R1:W2:Y:S01]  /*2300*/  LDG.E.U16 R149, desc[UR6][R148.64] ;  /* 0x0000000694957981 */ /* 0x0002a2000c1e1500 */
[----:B------:R-:W-:-:S03]  /*2310*/  IMAD.WIDE R152, R127, 0x2, R10 ;  /* 0x000000027f987825 */ /* 0x000fc600078e020a */
[----:B------:R-:W2:Y:S01]  /*2320*/  LDG.E.U16 R151, desc[UR6][R150.64] ;  /* 0x0000000696977981 */ /* 0x000ea2000c1e1500 */
[----:B------:R-:W-:-:S03]  /*2330*/  IMAD.WIDE R158, R127, 0x2, R72 ;  /* 0x000000027f9e7825 */ /* 0x000fc600078e0248 */
[----:B------:R1:W2:Y:S01]  /*2340*/  LDG.E.U16 R153, desc[UR6][R152.64] ;  /* 0x0000000698997981 */ /* 0x0002a2000c1e1500 */
[----:B------:R-:W-:-:S03]  /*2350*/  IMAD.WIDE R160, R127, 0x2, R6 ;  /* 0x000000027fa07825 */ /* 0x000fc600078e0206 */
[----:B------:R-:W2:Y:S01]  /*2360*/  LDG.E.U16 R159, desc[UR6][R158.64] ;  /* 0x000000069e9f7981 */ /* 0x000ea2000c1e1500 */
[----:B------:R-:W-:-:S03]  /*2370*/  IMAD.WIDE R162, R127, 0x2, R4 ;  /* 0x000000027fa27825 */ /* 0x000fc600078e0204 */
[----:B------:R-:W2:Y:S01]  /*2380*/  LDG.E.U16 R161, desc[UR6][R160.64] ;  /* 0x00000006a0a17981 */ /* 0x000ea2000c1e1500 */
[----:B------:R-:W-:-:S03]  /*2390*/  IMAD.WIDE R164, R127, 0x2, R2 ;  /* 0x000000027fa47825 */ /* 0x000fc600078e0202 */
[----:B------:R-:W2:Y:S01]  /*23a0*/  LDG.E.U16 R163, desc[UR6][R162.64] ;  /* 0x00000006a2a37981 */ /* 0x000ea2000c1e1500 */
[----:B0-----:R-:W-:-:S03]  /*23b0*/  IMAD.WIDE R156, R127, 0x2, R22 ;  /* 0x000000027f9c7825 */ /* 0x001fc600078e0216 */
[----:B------:R-:W2:Y:S04]  /*23c0*/  LDG.E.U16 R165, desc[UR6][R164.64] ;  /* 0x00000006a4a57981 */ /* 0x000ea8000c1e1500 */
[----:B------:R-:W2:Y:S01]  /*23d0*/  LDG.E.U16 R157, desc[UR6][R156.64] ;  /* 0x000000069c9d7981 */ /* 0x000ea2000c1e1500 */
[----:B------:R-:W-:Y:S01]  /*23e0*/  UMOV UR52, UR28 ;  /* 0x0000001c00347c82 */ /* 0x000fe20008000000 */
[----:B------:R-:W-:Y:S02]  /*23f0*/  UMOV UR53, UR29 ;  /* 0x0000001d00357c82 */ /* 0x000fe40008000000 */
[----:B------:R-:W-:Y:S01]  /*2400*/  HGMMA.64x16x16.F32.BF16 R56, gdesc[UR52].tnspA, R56 ;  /* 0x20200000343879f0 */ /* 0x000fe20008701838 */
[----:B------:R-:W-:Y:S01]  /*2410*/  UMOV UR56, UR32 ;  /* 0x0000002000387c82 */ /* 0x000fe20008000000 */
[----:B------:R-:W-:Y:S01]  /*2420*/  UMOV UR57, UR33 ;  /* 0x0000002100397c82 */ /* 0x000fe20008000000 */
[----:B------:R-:W-:-:S04]  /*2430*/  LEA R146, P4, R121, UR60, 0x1 ;  /* 0x0000003c79927c11 */ /* 0x000fc8000f8808ff */
[----:B------:R-:W-:Y:S01]  /*2440*/  IADD3 R136, P5, R146, 0x9, RZ ;  /* 0x0000000992887810 */ /* 0x000fe20007fbe0ff */
[----:B------:R-:W-:Y:S03]  /*2450*/  HGMMA.64x16x16.F32.BF16 R56, gdesc[UR56].tnspA, R56, gsb0 ;  /* 0x20200000383879f0 */ /* 0x000fe60008001838 */
[C---:B------:R-:W-:Y:S02]  /*2460*/  ISETP.GT.U32.AND P0, PT, R136.reuse, R126, PT ;  /* 0x0000007e8800720c */ /* 0x040fe40003f04070 */
[----:B------:R-:W-:Y:S01]  /*2470*/  ISETP.GT.U32.AND P1, PT, R136, R131, PT ;  /* 0x000000838800720c */ /* 0x000fe20003f24070 */
[----:B-1----:R-:W-:Y:S01]  /*2480*/  IMAD.X R148, RZ, RZ, UR5, P4 ;  /* 0x00000005ff947e24 */ /* 0x002fe2000a0e06ff */
[----:B------:R-:W-:-:S03]  /*2490*/  IADD3 R136, P2, R146, 0x10, RZ ;  /* 0x0000001092887810 */ /* 0x000fc60007f5e0ff */
[--C-:B------:R-:W-:Y:S01]  /*24a0*/  IMAD.X R144, RZ, RZ, R148.reuse, P5 ;  /* 0x000000ffff907224 */ /* 0x100fe200028e0694 */
[C---:B------:R-:W-:Y:S01]  /*24b0*/  ISETP.GT.U32.AND P3, PT, R136.reuse, R126, PT ;  /* 0x0000007e8800720c */ /* 0x040fe20003f64070 */
[--C-:B------:R-:W-:Y:S01]  /*24c0*/  IMAD.X R142, RZ, RZ, R148.reuse, P2 ;  /* 0x000000ffff8e7224 */ /* 0x100fe200010e0694 */
[-C--:B------:R-:W-:Y:S02]  /*24d0*/  ISETP.GT.U32.AND P4, PT, R136, R131.reuse, PT ;  /* 0x000000838800720c */ /* 0x080fe40003f84070 */
[C---:B------:R-:W-:Y:S02]  /*24e0*/  IADD3 R169, P5, R146.reuse, 0x8, RZ ;  /* 0x0000000892a97810 */ /* 0x040fe40007fbe0ff */
[----:B------:R-:W-:Y:S02]  /*24f0*/  IADD3 R136, P2, R146, 0x11, RZ ;  /* 0x0000001192887810 */ /* 0x000fe40007f5e0ff */
[----:B------:R-:W-:Y:S01]  /*2500*/  ISETP.GT.U32.AND.EX P4, PT, R142, RZ, PT, P4 ;  /* 0x000000ff8e00720c */ /* 0x000fe20003f84140 */
[--C-:B------:R-:W-:Y:S01]  /*2510*/  IMAD.X R138, RZ, RZ, R148.reuse, P5 ;  /* 0x000000ffff8a7224 */ /* 0x100fe200028e0694 */
[----:B------:R-:W-:Y:S01]  /*2520*/  ISETP.GT.U32.AND P5, PT, R136, R131, PT ;  /* 0x000000838800720c */ /* 0x000fe20003fa4070 */
[----:B------:R-:W-:-:S05]  /*2530*/  IMAD.X R154, RZ, RZ, R148, P2 ;  /* 0x000000ffff9a7224 */ /* 0x000fca00010e0694 */
[----:B------:R-:W-:Y:S01]  /*2540*/  ISETP.GT.U32.AND.EX P5, PT, R154, RZ, PT, P5 ;  /* 0x000000ff9a00720c */ /* 0x000fe20003fa4150 */
[----:B------:R-:W-:Y:S02]  /*2550*/  WARPGROUP.DEPBAR.LE gsb0, 0x0 ;  /* 0x00008000000079c5 */ /* 0x000fe40000010000 */
[----:B------:R-:W-:Y:S01]  /*2560*/  FMUL R58, R58, UR61 ;  /* 0x0000003d3a3a7c20 */ /* 0x000fe20008400000 */
[----:B------:R-:W-:Y:S01]  /*2570*/  FMUL R59, R59, UR61 ;  /* 0x0000003d3b3b7c20 */ /* 0x000fe20008400000 */
[----:B------:R-:W-:Y:S01]  /*2580*/  ISETP.GT.U32.AND.EX P1, PT, R144, RZ, PT, P1 ;  /* 0x000000ff9000720c */ /* 0x000fe20003f24110 */
[----:B------:R-:W-:Y:S02]  /*2590*/  BAR.SYNC.DEFER_BLOCKING 0x0 ;  /* 0x0000000000007b1d */ /* 0x000fe40000010000 */
[----:B------:R-:W-:Y:S02]  /*25a0*/  FSEL R58, R58, -INF , !P4 ;  /* 0xff8000003a3a7808 */ /* 0x000fe40006000000 */
[----:B------:R-:W-:-:S02]  /*25b0*/  IADD3 R140, P4, R146, 0x18, RZ ;  /* 0x00000018928c7810 */ /* 0x000fc40007f9e0ff */
[----:B------:R-:W-:Y:S02]  /*25c0*/  FSEL R59, R59, -INF , !P5 ;  /* 0xff8000003b3b7808 */ /* 0x000fe40006800000 */
[----:B------:R-:W-:Y:S01]  /*25d0*/  ISETP.GT.U32.AND P5, PT, R140, R131, PT ;  /* 0x000000838c00720c */ /* 0x000fe20003fa4070 */
[----:B------:R-:W-:Y:S02]  /*25e0*/  IMAD.X R152, RZ, RZ, R148, P4 ;  /* 0x000000ffff987224 */ /* 0x000fe400020e0694 */
[----:B------:R-:W-:-:S03]  /*25f0*/  FMUL R62, R62, UR61 ;  /* 0x0000003d3e3e7c20 */ /* 0x000fc60008400000 */
[----:B------:R-:W-:-:S04]  /*2600*/  ISETP.GT.U32.AND.EX P5, PT, R152, RZ, PT, P5 ;  /* 0x000000ff9800720c */ /* 0x000fc80003fa4150 */
[----:B------:R-:W-:Y:S02]  /*2610*/  FSEL R62, R62, -INF , !P5 ;  /* 0xff8000003e3e7808 */ /* 0x000fe40006800000 */
[CC--:B------:R-:W-:Y:S01]  /*2620*/  ISETP.GE.U32.AND P5, PT, R146.reuse, R131.reuse, PT ;  /* 0x000000839200720c */ /* 0x0c0fe20003fa6070 */
[----:B------:R-:W-:Y:S01]  /*2630*/  FMUL R67, R67, UR61 ;  /* 0x0000003d43437c20 */ /* 0x000fe20008400000 */
[----:B------:R-:W-:Y:S02]  /*2640*/  ISETP.GT.U32.AND P4, PT, R146, R131, PT ;  /* 0x000000839200720c */ /* 0x000fe40003f84070 */
[----:B------:R-:W-:Y:S01]  /*2650*/  ISETP.GE.U32.AND.EX P5, PT, R148, RZ, PT, P5 ;  /* 0x000000ff9400720c */ /* 0x000fe20003fa6150 */
[----:B------:R-:W-:Y:S01]  /*2660*/  FMUL R66, R66, UR61 ;  /* 0x0000003d42427c20 */ /* 0x000fe20008400000 */
[----:B------:R-:W-:Y:S02]  /*2670*/  ISETP.GT.U32.AND.EX P4, PT, R148, RZ, PT, P4 ;  /* 0x000000ff9400720c */ /* 0x000fe40003f84140 */
[----:B------:R-:W-:Y:S01]  /*2680*/  FSEL R67, R67, -INF , !P5 ;  /* 0xff80000043437808 */ /* 0x000fe20006800000 */
[----:B------:R-:W-:Y:S01]  /*2690*/  FMUL R71, R71, UR61 ;  /* 0x0000003d47477c20 */ /* 0x000fe20008400000 */
[----:B------:R-:W-:Y:S01]  /*26a0*/  ISETP.GT.U32.AND P5, PT, R146, R126, PT ;  /* 0x0000007e9200720c */ /* 0x000fe20003fa4070 */
[----:B------:R-:W-:Y:S01]  /*26b0*/  FMUL R70, R70, UR61 ;  /* 0x0000003d46467c20 */ /* 0x000fe20008400000 */
[----:B------:R-:W-:-:S02]  /*26c0*/  FSEL R66, R66, -INF , !P4 ;  /* 0xff80000042427808 */ /* 0x000fc40006000000 */
[----:B------:R-:W-:Y:S02]  /*26d0*/  ISETP.GT.U32.AND.EX P5, PT, R148, RZ, PT, P5 ;  /* 0x000000ff9400720c */ /* 0x000fe40003fa4150 */
[----:B------:R-:W-:Y:S02]  /*26e0*/  FSEL R71, R71, -INF , !P1 ;  /* 0xff80000047477808 */ /* 0x000fe40004800000 */
[-C--:B------:R-:W-:Y:S02]  /*26f0*/  ISETP.GT.U32.AND P1, PT, R169, R126.reuse, PT ;  /* 0x0000007ea900720c */ /* 0x080fe40003f24070 */
[----:B------:R-:W-:Y:S02]  /*2700*/  FSEL R70, R70, -INF , !P5 ;  /* 0xff80000046467808 */ /* 0x000fe40006800000 */
[----:B------:R-:W-:Y:S02]  /*2710*/  FMNMX R169, R66, R67, !PT ;  /* 0x0000004342a97209 */ /* 0x000fe40007800000 */
[----:B------:R-:W-:-:S02]  /*2720*/  ISETP.GT.U32.AND P2, PT, R136, R126, PT ;  /* 0x0000007e8800720c */ /* 0x000fc40003f44070 */
[----:B------:R-:W-:Y:S02]  /*2730*/  FMNMX R136, R70, R169, !PT ;  /* 0x000000a946887209 */ /* 0x000fe40007800000 */
[----:B------:R-:W-:Y:S02]  /*2740*/  ISETP.GT.U32.AND.EX P1, PT, R138, RZ, PT, P1 ;  /* 0x000000ff8a00720c */ /* 0x000fe40003f24110 */
[----:B------:R-:W-:Y:S02]  /*2750*/  IADD3 R138, P4, R146, 0x19, RZ ;  /* 0x00000019928a7810 */ /* 0x000fe40007f9e0ff */
[----:B------:R-:W-:-:S03]  /*2760*/  FMNMX R169, R71, R136, !PT ;  /* 0x0000008847a97209 */ /* 0x000fc60007800000 */
[----:B------:R-:W-:Y:S01]  /*2770*/  IMAD.X R150, RZ, RZ, R148, P4 ;  /* 0x000000ffff967224 */ /* 0x000fe200020e0694 */
[----:B------:R-:W-:Y:S02]  /*2780*/  ISETP.GT.U32.AND P4, PT, R138, R131, PT ;  /* 0x000000838a00720c */ /* 0x000fe40003f84070 */
[----:B------:R-:W-:Y:S01]  /*2790*/  FMNMX R136, R58, R169, !PT ;  /* 0x000000a93a887209 */ /* 0x000fe20007800000 */
[----:B------:R-:W-:Y:S01]  /*27a0*/  FMUL R63, R63, UR61 ;  /* 0x0000003d3f3f7c20 */ /* 0x000fe20008400000 */
[----:B------:R-:W-:Y:S02]  /*27b0*/  ISETP.GT.U32.AND.EX P4, PT, R150, RZ, PT, P4 ;  /* 0x000000ff9600720c */ /* 0x000fe40003f84140 */
[----:B------:R-:W-:Y:S02]  /*27c0*/  FMNMX R169, R59, R136, !PT ;  /* 0x000000883ba97209 */ /* 0x000fe40007800000 */
[----:B------:R-:W-:Y:S02]  /*27d0*/  FSEL R63, R63, -INF , !P4 ;  /* 0xff8000003f3f7808 */ /* 0x000fe40006000000 */
[----:B------:R-:W-:-:S04]  /*27e0*/  FMNMX R136, R62, R169, !PT ;  /* 0x000000a93e887209 */ /* 0x000fc80007800000 */
[----:B------:R-:W-:-:S05]  /*27f0*/  FMNMX R136, R63, R136, !PT ;  /* 0x000000883f887209 */ /* 0x000fca0007800000 */
[----:B------:R-:W0:Y:S01]  /*2800*/  SHFL.BFLY PT, R169, R136, 0x2, 0x1f ;  /* 0x0c401f0088a97f89 */ /* 0x000e2200000e0000 */
[-C--:B------:R-:W-:Y:S01]  /*2810*/  ISETP.GE.U32.AND P4, PT, R146, R126.reuse, PT ;  /* 0x0000007e9200720c */ /* 0x080fe20003f86070 */
[----:B------:R-:W-:Y:S01]  /*2820*/  FMUL R64, R64, UR61 ;  /* 0x0000003d40407c20 */ /* 0x000fe20008400000 */
[----:B------:R-:W-:Y:S02]  /*2830*/  FMUL R65, R65, UR61 ;  /* 0x0000003d41417c20 */ /* 0x000fe40008400000 */
[----:B------:R-:W-:Y:S01]  /*2840*/  ISETP.GE.U32.AND.EX P4, PT, R148, RZ, PT, P4 ;  /* 0x000000ff9400720c */ /* 0x000fe20003f86140 */
[----:B------:R-:W-:Y:S01]  /*2850*/  FMUL R68, R68, UR61 ;  /* 0x0000003d44447c20 */ /* 0x000fe20008400000 */
[----:B------:R-:W-:Y:S02]  /*2860*/  FSEL R64, R64, -INF , !P5 ;  /* 0xff80000040407808 */ /* 0x000fe40006800000 */
[----:B------:R-:W-:Y:S01]  /*2870*/  FSEL R65, R65, -INF , !P4 ;  /* 0xff80000041417808 */ /* 0x000fe20006000000 */
[----:B------:R-:W-:Y:S01]  /*2880*/  FMUL R69, R69, UR61 ;  /* 0x0000003d45457c20 */ /* 0x000fe20008400000 */
[----:B------:R-:W-:-:S02]  /*2890*/  ISETP.GT.U32.AND P5, PT, R138, R126, PT ;  /* 0x0000007e8a00720c */ /* 0x000fc40003fa4070 */
[----:B------:R-:W-:Y:S02]  /*28a0*/  FSEL R68, R68, -INF , !P1 ;  /* 0xff80000044447808 */ /* 0x000fe40004800000 */
[----:B------:R-:W-:Y:S01]  /*28b0*/  ISETP.GT.U32.AND.EX P0, PT, R144, RZ, PT, P0 ;  /* 0x000000ff9000720c */ /* 0x000fe20003f04100 */
[----:B------:R-:W-:Y:S01]  /*28c0*/  FMUL R56, R56, UR61 ;  /* 0x0000003d38387c20 */ /* 0x000fe20008400000 */
[----:B------:R-:W-:Y:S02]  /*28d0*/  ISETP.GT.U32.AND.EX P3, PT, R142, RZ, PT, P3 ;  /* 0x000000ff8e00720c */ /* 0x000fe40003f64130 */
[----:B------:R-:W-:Y:S02]  /*28e0*/  FSEL R69, R69, -INF , !P0 ;  /* 0xff80000045457808 */ /* 0x000fe40004000000 */
[----:B0-----:R-:W-:Y:S02]  /*28f0*/  FMNMX R138, R136, R169, !PT ;  /* 0x000000a9888a7209 */ /* 0x001fe40007800000 */
[----:B------:R-:W-:Y:S01]  /*2900*/  FMNMX R169, R64, R65, !PT ;  /* 0x0000004140a97209 */ /* 0x000fe20007800000 */
[----:B------:R-:W-:-:S03]  /*2910*/  FMUL R57, R57, UR61 ;  /* 0x0000003d39397c20 */ /* 0x000fc60008400000 */
[----:B------:R-:W-:Y:S02]  /*2920*/  FMNMX R136, R68, R169, !PT ;  /* 0x000000a944887209 */ /* 0x000fe40007800000 */
[----:B------:R-:W-:Y:S02]  /*2930*/  ISETP.GT.U32.AND P1, PT, R140, R126, PT ;  /* 0x0000007e8c00720c */ /* 0x000fe40003f24070 */
[----:B------:R-:W-:Y:S02]  /*2940*/  ISETP.GT.U32.AND.EX P2, PT, R154, RZ, PT, P2 ;  /* 0x000000ff9a00720c */ /* 0x000fe40003f44120 */
[----:B------:R-:W-:Y:S02]  /*2950*/  FSEL R56, R56, -INF , !P3 ;  /* 0xff80000038387808 */ /* 0x000fe40005800000 */
[----:B------:R-:W-:Y:S01]  /*2960*/  FMNMX R169, R69, R136, !PT ;  /* 0x0000008845a97209 */ /* 0x000fe20007800000 */
[----:B------:R-:W-:Y:S01]  /*2970*/  FMUL R60, R60, UR61 ;  /* 0x0000003d3c3c7c20 */ /* 0x000fe20008400000 */
[----:B------:R-:W-:-:S02]  /*2980*/  ISETP.GT.U32.AND.EX P1, PT, R152, RZ, PT, P1 ;  /* 0x000000ff9800720c */ /* 0x000fc40003f24110 */
[----:B------:R-:W-:Y:S02]  /*2990*/  FSEL R57, R57, -INF , !P2 ;  /* 0xff80000039397808 */ /* 0x000fe40005000000 */
[----:B------:R-:W-:Y:S01]  /*29a0*/  FMNMX R136, R56, R169, !PT ;  /* 0x000000a938887209 */ /* 0x000fe20007800000 */
[----:B------:R-:W-:Y:S01]  /*29b0*/  FMUL R61, R61, UR61 ;  /* 0x0000003d3d3d7c20 */ /* 0x000fe20008400000 */
[----:B------:R-:W-:Y:S02]  /*29c0*/  ISETP.GT.U32.AND.EX P5, PT, R150, RZ, PT, P5 ;  /* 0x000000ff9600720c */ /* 0x000fe40003fa4150 */
[----:B------:R-:W-:Y:S02]  /*29d0*/  FSEL R60, R60, -INF , !P1 ;  /* 0xff8000003c3c7808 */ /* 0x000fe40004800000 */
[----:B------:R-:W-:Y:S01]  /*29e0*/  FMNMX R169, R57, R136, !PT ;  /* 0x0000008839a97209 */ /* 0x000fe20007800000 */
[----:B------:R-:W0:Y:S01]  /*29f0*/  SHFL.BFLY PT, R171, R138, 0x1, 0x1f ;  /* 0x0c201f008aab7f89 */ /* 0x000e2200000e0000 */
[----:B------:R-:W-:-:S02]  /*2a00*/  FSEL R61, R61, -INF , !P5 ;  /* 0xff8000003d3d7808 */ /* 0x000fc40006800000 */
[----:B------:R-:W-:-:S04]  /*2a10*/  FMNMX R136, R60, R169, !PT ;  /* 0x000000a93c887209 */ /* 0x000fc80007800000 */
[----:B------:R-:W-:-:S05]  /*2a20*/  FMNMX R136, R61, R136, !PT ;  /* 0x000000883d887209 */ /* 0x000fca0007800000 */
[----:B------:R-:W1:Y:S01]  /*2a30*/  SHFL.BFLY PT, R169, R136, 0x2, 0x1f ;  /* 0x0c401f0088a97f89 */ /* 0x000e6200000e0000 */
[----:B0-----:R-:W-:-:S04]  /*2a40*/  FMNMX R171, R138, R171, !PT ;  /* 0x000000ab8aab7209 */ /* 0x001fc80007800000 */
[----:B------:R-:W-:-:S05]  /*2a50*/  FMNMX R171, R171, R132, !PT ;  /* 0x00000084abab7209 */ /* 0x000fca0007800000 */
[----:B------:R-:W-:Y:S01]  /*2a60*/  FADD R66, R66, -R171 ;  /* 0x800000ab42427221 */ /* 0x000fe20000000000 */
[----:B-1----:R-:W-:-:S03]  /*2a70*/  FMNMX R169, R136, R169, !PT ;  /* 0x000000a988a97209 */ /* 0x002fc60007800000 */
[----:B------:R-:W-:Y:S02]  /*2a80*/  FMUL R138, R66, 1.4426950216293334961 ;  /* 0x3fb8aa3b428a7820 */ /* 0x000fe40000400000 */
[----:B------:R-:W0:Y:S04]  /*2a90*/  SHFL.BFLY PT, R66, R169, 0x1, 0x1f ;  /* 0x0c201f00a9427f89 */ /* 0x000e2800000e0000 */
[----:B----4-:R-:W-:Y:S04]  /*2aa0*/  STS.U16 [R122+UR4+0x4000], R135 ;  /* 0x004000877a007988 */ /* 0x010fe80008000404 */
[----:B---3--:R-:W-:Y:S04]  /*2ab0*/  STS.U16 [R122+UR4+0x4200], R137 ;  /* 0x004200897a007988 */ /* 0x008fe80008000404 */
[----:B-----5:R1:W-:Y:S04]  /*2ac0*/  STS.U16 [R122+UR4+0x4400], R139 ;  /* 0x0044008b7a007988 */ /* 0x0203e80008000404 */
[----:B--2---:R-:W-:Y:S04]  /*2ad0*/  STS.U16 [R122+UR4+0x4600], R141 ;  /* 0x0046008d7a007988 */ /* 0x004fe80008000404 */
[----:B------:R-:W-:Y:S01]  /*2ae0*/  STS.U16 [R122+UR4+0x4800], R143 ;  /* 0x0048008f7a007988 */ /* 0x000fe20008000404 */
[----:B0-----:R-:W-:-:S03]  /*2af0*/  FMNMX R169, R169, R66, !PT ;  /* 0x00000042a9a97209 */ /* 0x001fc60007800000 */
[----:B------:R-:W-:Y:S04]  /*2b00*/  STS.U16 [R122+UR4+0x4a00], R145 ;  /* 0x004a00917a007988 */ /* 0x000fe80008000404 */
        /* <DEDUP_REMOVED lines=9> */
[----:B------:R-:W-:Y:S01]  /*2ba0*/  STS.U16 [R122+UR4+0x5e00], R157 ;  /* 0x005e009d7a007988 */ /* 0x000fe20008000404 */
[----:B------:R-:W-:Y:S01]  /*2bb0*/  FMNMX R169, R169, R134, !PT ;  /* 0x00000086a9a97209 */ /* 0x000fe20007800000 */
[----:B------:R0:W-:Y:S06]  /*2bc0*/  MEMBAR.ALL.CTA ;  /* 0x0000000000007992 */ /* 0x0001ec0000008000 */
[----:B0-----:R-:W0:Y:S01]  /*2bd0*/  FENCE.VIEW.ASYNC.S ;  /* 0x00000000000073c6 */ /* 0x001e220000000000 */
[----:B------:R-:W-:Y:S01]  /*2be0*/  FADD R66, -R171, R132 ;  /* 0x00000084ab427221 */ /* 0x000fe20000000100 */
[----:B------:R-:W-:-:S03]  /*2bf0*/  FADD R56, R56, -R169 ;  /* 0x800000a938387221 */ /* 0x000fc60000000000 */
[----:B------:R-:W-:Y:S01]  /*2c00*/  FMUL R66, R66, 1.4426950216293334961 ;  /* 0x3fb8aa3b42427820 */ /* 0x000fe20000400000 */
[----:B------:R-:W-:Y:S01]  /*2c10*/  FMUL R56, R56, 1.4426950216293334961 ;  /* 0x3fb8aa3b38387820 */ /* 0x000fe20000400000 */
[--C-:B------:R-:W-:Y:S02]  /*2c20*/  FADD R67, R67, -R171.reuse ;  /* 0x800000ab43437221 */ /* 0x100fe40000000000 */
[----:B------:R-:W2:Y:S01]  /*2c30*/  MUFU.EX2 R177, R66 ;  /* 0x0000004200b17308 */ /* 0x000ea20000000800 */
[--C-:B------:R-:W-:Y:S01]  /*2c40*/  FADD R70, R70, -R171.reuse ;  /* 0x800000ab46467221 */ /* 0x100fe20000000000 */
[----:B------:R-:W-:Y:S01]  /*2c50*/  FADD R71, R71, -R171 ;  /* 0x800000ab47477221 */ /* 0x000fe20000000000 */
[--C-:B------:R-:W-:Y:S01]  /*2c60*/  FADD R64, R64, -R169.reuse ;  /* 0x800000a940407221 */ /* 0x100fe20000000000 */
[--C-:B------:R-:W-:Y:S01]  /*2c70*/  FADD R65, R65, -R169.reuse ;  /* 0x800000a941417221 */ /* 0x100fe20000000000 */
[--C-:B------:R-:W-:Y:S01]  /*2c80*/  FADD R68, R68, -R169.reuse ;  /* 0x800000a944447221 */ /* 0x100fe20000000000 */
[----:B------:R-:W-:-:S02]  /*2c90*/  FADD R69, R69, -R169 ;  /* 0x800000a945457221 */ /* 0x000fc40000000000 */
[----:B------:R3:W-:Y:S01]  /*2ca0*/  MUFU.EX2 R66, R56 ;  /* 0x0000003800427308 */ /* 0x0007e20000000800 */
[--C-:B------:R-:W-:Y:S01]  /*2cb0*/  FADD R58, R58, -R171.reuse ;  /* 0x800000ab3a3a7221 */ /* 0x100fe20000000000 */
[--C-:B------:R-:W-:Y:S01]  /*2cc0*/  FADD R59, R59, -R171.reuse ;  /* 0x800000ab3b3b7221 */ /* 0x100fe20000000000 */
[--C-:B------:R-:W-:Y:S01]  /*2cd0*/  FADD R62, R62, -R171.reuse ;  /* 0x800000ab3e3e7221 */ /* 0x100fe20000000000 */
[----:B------:R-:W-:Y:S01]  /*2ce0*/  FADD R63, R63, -R171 ;  /* 0x800000ab3f3f7221 */ /* 0x000fe20000000000 */
[--C-:B------:R-:W-:Y:S01]  /*2cf0*/  FADD R57, R57, -R169.reuse ;  /* 0x800000a939397221 */ /* 0x100fe20000000000 */
[--C-:B------:R-:W-:Y:S01]  /*2d00*/  FADD R60, R60, -R169.reuse ;  /* 0x800000a93c3c7221 */ /* 0x100fe20000000000 */
[----:B------:R-:W-:Y:S01]  /*2d10*/  FADD R61, R61, -R169 ;  /* 0x800000a93d3d7221 */ /* 0x000fe20000000000 */
[----:B---3--:R-:W-:Y:S01]  /*2d20*/  FADD R56, -R169, R134 ;  /* 0x00000086a9387221 */ /* 0x008fe20000000100 */
[----:B------:R-:W-:Y:S01]  /*2d30*/  R2UR UR38, R167 ;  /* 0x00000000a72672ca */ /* 0x000fe200000e0000 */
[----:B------:R-:W-:Y:S01]  /*2d40*/  FMUL R67, R67, 1.4426950216293334961 ;  /* 0x3fb8aa3b43437820 */ /* 0x000fe20000400000 */
        /* <DEDUP_REMOVED lines=14> */
[----:B-1----:R-:W1:Y:S01]  /*2e30*/  MUFU.EX2 R139, R56 ;  /* 0x00000038008b7308 */ /* 0x002e620000000800 */
[----:B------:R-:W-:-:S07]  /*2e40*/  USHF.L.U32 UR38, UR38, 0x6, URZ ;  /* 0x0000000626267899 */ /* 0x000fce000800063f */
[----:B------:R-:W-:Y:S08]  /*2e50*/  MUFU.EX2 R138, R138 ;  /* 0x0000008a008a7308 */ /* 0x000ff00000000800 */
[----:B------:R-:W3:Y:S08]  /*2e60*/  MUFU.EX2 R67, R67 ;  /* 0x0000004300437308 */ /* 0x000ef00000000800 */
[----:B------:R-:W-:Y:S08]  /*2e70*/  MUFU.EX2 R70, R70 ;  /* 0x0000004600467308 */ /* 0x000ff00000000800 */
[----:B------:R-:W4:Y:S08]  /*2e80*/  MUFU.EX2 R71, R71 ;  /* 0x0000004700477308 */ /* 0x000f300000000800 */
[----:B------:R-:W-:Y:S08]  /*2e90*/  MUFU.EX2 R136, R58 ;  /* 0x0000003a00887308 */ /* 0x000ff00000000800 */
[----:B------:R-:W-:Y:S08]  /*2ea0*/  MUFU.EX2 R173, R59 ;  /* 0x0000003b00ad7308 */ /* 0x000ff00000000800 */
[----:B------:R-:W-:Y:S08]  /*2eb0*/  MUFU.EX2 R140, R62 ;  /* 0x0000003e008c7308 */ /* 0x000ff00000000800 */
[----:B------:R-:W-:Y:S08]  /*2ec0*/  MUFU.EX2 R175, R63 ;  /* 0x0000003f00af7308 */ /* 0x000ff00000000800 */
[----:B------:R-:W-:Y:S08]  /*2ed0*/  MUFU.EX2 R64, R64 ;  /* 0x0000004000407308 */ /* 0x000ff00000000800 */
[----:B------:R-:W5:Y:S08]  /*2ee0*/  MUFU.EX2 R65, R65 ;  /* 0x0000004100417308 */ /* 0x000f700000000800 */
[----:B------:R-:W-:Y:S08]  /*2ef0*/  MUFU.EX2 R68, R68 ;  /* 0x0000004400447308 */ /* 0x000ff00000000800 */
[----:B------:R-:W0:Y:S08]  /*2f00*/  MUFU.EX2 R69, R69 ;  /* 0x0000004500457308 */ /* 0x000e300000000800 */
[----:B------:R3:W0:Y:S08]  /*2f10*/  MUFU.EX2 R135, R57 ;  /* 0x0000003900877308 */ /* 0x0006300000000800 */
[----:B------:R0:W-:Y:S08]  /*2f20*/  MUFU.EX2 R132, R60 ;  /* 0x0000003c00847308 */ /* 0x0001f00000000800 */
[----:B------:R0:W0:Y:S01]  /*2f30*/  MUFU.EX2 R137, R61 ;  /* 0x0000003d00897308 */ /* 0x0000220000000800 */
[----:B------:R-:W-:-:S02]  /*2f40*/  ULOP3.LUT UR38, UR38, 0x100, URZ, 0xc0, !UPT ;  /* 0x0000010026267892 */ /* 0x000fc4000f8ec03f */
[----:B------:R-:W-:Y:S01]  /*2f50*/  UIADD3 UR41, UR4, 0x4000, URZ ;  /* 0x0000400004297890 */ /* 0x000fe2000fffe03f */
[-C--:B--2---:R-:W-:Y:S01]  /*2f60*/  FMUL R26, R26, R177.reuse ;  /* 0x000000b11a1a7220 */ /* 0x084fe20000400000 */
[-C--:B------:R-:W-:Y:S01]  /*2f70*/  FMUL R27, R27, R177.reuse ;  /* 0x000000b11b1b7220 */ /* 0x080fe20000400000 */
[-C--:B------:R-:W-:Y:S01]  /*2f80*/  FMUL R30, R30, R177.reuse ;  /* 0x000000b11e1e7220 */ /* 0x080fe20000400000 */
[----:B------:R-:W-:Y:S01]  /*2f90*/  ULEA.HI UR38, UR41, UR38, URZ, 0x1c ;  /* 0x0000002629267291 */ /* 0x000fe2000f8fe03f */
[-C--:B------:R-:W-:Y:S01]  /*2fa0*/  FMUL R31, R31, R177.reuse ;  /* 0x000000b11f1f7220 */ /* 0x080fe20000400000 */
        /* <DEDUP_REMOVED lines=11> */
[----:B------:R-:W-:Y:S01]  /*3060*/  FMUL R55, R55, R177 ;  /* 0x000000b137377220 */ /* 0x000fe20000400000 */
[-C--:B-1----:R-:W-:Y:S01]  /*3070*/  FMUL R24, R24, R139.reuse ;  /* 0x0000008b18187220 */ /* 0x082fe20000400000 */
        /* <DEDUP_REMOVED lines=15> */
[----:B---3--:R-:W-:Y:S01]  /*3170*/  F2FP.BF16.F32.PACK_AB R57, R67, R138 ;  /* 0x0000008a4339723e */ /* 0x008fe200000010ff */
[----:B------:R-:W-:Y:S01]  /*3180*/  ULOP3.LUT UR38, UR38, 0x3fff, URZ, 0xc0, !UPT ;  /* 0x00003fff26267892 */ /* 0x000fe2000f8ec03f */
[----:B----4-:R-:W-:-:S02]  /*3190*/  F2FP.BF16.F32.PACK_AB R59, R71, R70 ;  /* 0x00000046473b723e */ /* 0x010fc400000010ff */
[----:B-----5:R-:W-:Y:S02]  /*31a0*/  F2FP.BF16.F32.PACK_AB R56, R65, R64 ;  /* 0x000000404138723e */ /* 0x020fe400000010ff */
[----:B0-----:R-:W-:Y:S02]  /*31b0*/  F2FP.BF16.F32.PACK_AB R58, R69, R68 ;  /* 0x00000044453a723e */ /* 0x001fe400000010ff */
[----:B------:R-:W-:Y:S02]  /*31c0*/  F2FP.BF16.F32.PACK_AB R60, R135, R66 ;  /* 0x00000042873c723e */ /* 0x000fe400000010ff */
[----:B------:R-:W-:Y:S02]  /*31d0*/  F2FP.BF16.F32.PACK_AB R61, R173, R136 ;  /* 0x00000088ad3d723e */ /* 0x000fe400000010ff */
[----:B------:R-:W-:Y:S02]  /*31e0*/  F2FP.BF16.F32.PACK_AB R62, R137, R132 ;  /* 0x00000084893e723e */ /* 0x000fe400000010ff */
[----:B------:R-:W-:Y:S01]  /*31f0*/  F2FP.BF16.F32.PACK_AB R63, R175, R140 ;  /* 0x0000008caf3f723e */ /* 0x000fe200000010ff */
[----:B------:R-:W-:Y:S06]  /*3200*/  BAR.SYNC.DEFER_BLOCKING 0x0 ;  /* 0x0000000000007b1d */ /* 0x000fec0000010000 */
[----:B------:R-:W-:Y:S01]  /*3210*/  UMOV UR39, 0x80000020 ;  /* 0x8000002000277882 */ /* 0x000fe20000000000 */
[----:B------:R-:W-:-:S06]  /*3220*/  WARPGROUP.ARRIVE ;  /* 0x00000000000079c5 */ /* 0x000fcc0000000000 */
[----:B------:R-:W-:Y:S01]  /*3230*/  HGMMA.64x64x16.F32.BF16 R24, R56, gdesc[UR36], R24 ;  /* 0x00e0002438187df0 */ /* 0x000fe20008701818 */
[----:B------:R-:W-:Y:S01]  /*3240*/  FADD R65, R64, R65 ;  /* 0x0000004140417221 */ /* 0x000fe20000000000 */
[----:B------:R-:W-:-:S03]  /*3250*/  FADD R67, R138, R67 ;  /* 0x000000438a437221 */ /* 0x000fc60000000000 */
[----:B------:R-:W-:Y:S01]  /*3260*/  FADD R68, R68, R65 ;  /* 0x0000004144447221 */ /* 0x000fe20000000000 */
[----:B------:R-:W-:Y:S01]  /*3270*/  FADD R70, R70, R67 ;  /* 0x0000004346467221 */ /* 0x000fe20000000000 */
[----:B------:R-:W-:Y:S01]  /*3280*/  UMOV UR39, URZ ;  /* 0x0000003f00277c82 */ /* 0x000fe20008000000 */
[----:B------:R-:W-:Y:S01]  /*3290*/  UMOV UR40, 0xfffffffe ;  /* 0xfffffffe00287882 */ /* 0x000fe20000000000 */
[----:B------:R-:W-:Y:S01]  /*32a0*/  UMOV UR41, 0x7fffffdf ;  /* 0x7fffffdf00297882 */ /* 0x000fe20000000000 */
[----:B------:R-:W-:Y:S01]  /*32b0*/  FADD R69, R69, R68 ;  /* 0x0000004445457221 */ /* 0x000fe20000000000 */
[----:B------:R-:W-:Y:S01]  /*32c0*/  UIADD3.64 UR38, UR38, -UR40, URZ ;  /* 0x8000002826267297 */ /* 0x000fe2000fffe03f */
[----:B------:R-:W-:Y:S02]  /*32d0*/  FADD R71, R71, R70 ;  /* 0x0000004647477221 */ /* 0x000fe40000000000 */
[----:B------:R-:W-:Y:S02]  /*32e0*/  FADD R66, R66, R69 ;  /* 0x0000004542427221 */ /* 0x000fe40000000000 */
[----:B------:R-:W-:-:S02]  /*32f0*/  FADD R136, R136, R71 ;  /* 0x0000004788887221 */ /* 0x000fc40000000000 */
[----:B------:R-:W-:Y:S02]  /*3300*/  FADD R135, R135, R66 ;  /* 0x0000004287877221 */ /* 0x000fe40000000000 */
[----:B------:R-:W-:Y:S02]  /*3310*/  FADD R173, R173, R136 ;  /* 0x00000088adad7221 */ /* 0x000fe40000000000 */
[----:B------:R-:W-:Y:S02]  /*3320*/  FADD R132, R132, R135 ;  /* 0x0000008784847221 */ /* 0x000fe40000000000 */
[----:B------:R-:W-:Y:S02]  /*3330*/  FADD R140, R140, R173 ;  /* 0x000000ad8c8c7221 */ /* 0x000fe40000000000 */
[----:B------:R-:W-:Y:S02]  /*3340*/  FADD R132, R137, R132 ;  /* 0x0000008489847221 */ /* 0x000fe40000000000 */
[----:B------:R-:W-:-:S03]  /*3350*/  FADD R140, R175, R140 ;  /* 0x0000008caf8c7221 */ /* 0x000fc60000000000 */
[----:B------:R-:W0:Y:S04]  /*3360*/  SHFL.BFLY PT, R65, R132, 0x2, 0x1f ;  /* 0x0c401f0084417f89 */ /* 0x000e2800000e0000 */
[----:B------:R-:W1:Y:S01]  /*3370*/  SHFL.BFLY PT, R67, R140, 0x2, 0x1f ;  /* 0x0c401f008c437f89 */ /* 0x000e6200000e0000 */
[----:B------:R-:W-:Y:S01]  /*3380*/  HGMMA.64x64x16.F32.BF16 R24, R60, gdesc[UR36], R24, gsb0 ;  /* 0x00e000243c187df0 */ /* 0x000fe20008001818 */
[----:B0-----:R-:W-:Y:S01]  /*3390*/  FADD R65, R132, R65 ;  /* 0x0000004184417221 */ /* 0x001fe20000000000 */
[----:B-1----:R-:W-:Y:S01]  /*33a0*/  FADD R67, R140, R67 ;  /* 0x000000438c437221 */ /* 0x002fe20000000000 */
[----:B------:R-:W-:-:S03]  /*33b0*/  UIADD3 UR60, UP0, UR60, 0x20, URZ ;  /* 0x000000203c3c7890 */ /* 0x000fc6000ff1e03f */
[----:B------:R-:W0:Y:S01]  /*33c0*/  SHFL.BFLY PT, R64, R65, 0x1, 0x1f ;  /* 0x0c201f0041407f89 */ /* 0x000e2200000e0000 */
[----:B------:R-:W-:-:S03]  /*33d0*/  UIADD3.X UR5, URZ, UR5, URZ, UP0, !UPT ;  /* 0x000000053f057290 */ /* 0x000fc600087fe43f */
[----:B------:R-:W1:Y:S01]  /*33e0*/  SHFL.BFLY PT, R66, R67, 0x1, 0x1f ;  /* 0x0c201f0043427f89 */ /* 0x000e6200000e0000 */
[----:B------:R-:W-:Y:S02]  /*33f0*/  ISETP.LE.U32.AND P0, PT, R166, UR60, PT ;  /* 0x0000003ca6007c0c */ /* 0x000fe4000bf03070 */
[----:B------:R-:W-:-:S05]  /*3400*/  IMAD.U32 R68, RZ, RZ, UR5 ;  /* 0x00000005ff447e24 */ /* 0x000fca000f8e00ff */
[----:B------:R-:W-:Y:S01]  /*3410*/  ISETP.GE.U32.AND.EX P0, PT, R68, RZ, PT, P0 ;  /* 0x000000ff4400720c */ /* 0x000fe20003f06100 */
[----:B------:R-:W-:Y:S02]  /*3420*/  IMAD R127, R97, 0x20, R127 ;  /* 0x00000020617f7824 */ /* 0x000fe400078e027f */
[----:B------:R-:W-:Y:S02]  /*3430*/  IMAD R133, R95, 0x20, R133 ;  /* 0x000000205f857824 */ /* 0x000fe400078e0285 */
[----:B------:R-:W-:Y:S02]  /*3440*/  IMAD.MOV.U32 R134, RZ, RZ, R169 ;  /* 0x000000ffff867224 */ /* 0x000fe400078e00a9 */
[----:B------:R-:W-:Y:S02]  /*3450*/  IMAD.MOV.U32 R132, RZ, RZ, R171 ;  /* 0x000000ffff847224 */ /* 0x000fe400078e00ab */
[----:B0-----:R-:W-:Y:S01]  /*3460*/  FADD R64, R65, R64 ;  /* 0x0000004041407221 */ /* 0x001fe20000000000 */
[----:B-1----:R-:W-:-:S03]  /*3470*/  FADD R66, R67, R66 ;  /* 0x0000004243427221 */ /* 0x002fc60000000000 */
[----:B------:R-:W-:Y:S01]  /*3480*/  FFMA R94, R139, R94, R64 ;  /* 0x0000005e8b5e7223 */ /* 0x000fe20000000040 */
[----:B------:R-:W-:Y:S02]  /*3490*/  IMAD.MOV.U32 R65, RZ, RZ, R169 ;  /* 0x000000ffff417224 */ /* 0x000fe400078e00a9 */
[----:B------:R-:W-:Y:S01]  /*34a0*/  FFMA R96, R177, R96, R66 ;  /* 0x00000060b1607223 */ /* 0x000fe20000000042 */
[----:B------:R-:W-:Y:S01]  /*34b0*/  IMAD.MOV.U32 R64, RZ, RZ, R171 ;  /* 0x000000ffff407224 */ /* 0x000fe200078e00ab */
[----:B------:R-:W-:Y:S02]  /*34c0*/  WARPGROUP.DEPBAR.LE gsb0, 0x0 ;  /* 0x00008000000079c5 */ /* 0x000fe40000010000 */
[----:B------:R-:W-:Y:S05]  /*34d0*/  @!P0 BRA `(.L_x_1) ;  /* 0xffffffe400c08947 */ /* 0x000fea000383ffff */
.L_x_0:
[----:B------:R-:W-:Y:S01]  /*34e0*/  LOP3.LUT R3, R0, 0x80, RZ, 0xc0, !PT ;  /* 0x0000008000037812 */ /* 0x000fe200078ec0ff */
[----:B------:R-:W-:Y:S01]  /*34f0*/  FMUL R4, R55, 0.25 ;  /* 0x3e80000037047820 */ /* 0x000fe20000400000 */
[----:B------:R-:W-:Y:S01]  /*3500*/  FSETP.GT.AND P0, PT, |R96|, 8.50705917302346158658e+37, PT ;  /* 0x7e8000006000780b */ /* 0x000fe20003f04200 */
[----:B------:R-:W-:Y:S01]  /*3510*/  FMUL R6, R51, 0.25 ;  /* 0x3e80000033067820 */ /* 0x000fe20000400000 */
[----:B------:R-:W-:Y:S01]  /*3520*/  R2UR UR5, R3 ;  /* 0x00000000030572ca */ /* 0x000fe200000e0000 */
[----:B------:R-:W-:Y:S01]  /*3530*/  FMUL R3, R54, 0.25 ;  /* 0x3e80000036037820 */ /* 0x000fe20000400000 */
[----:B------:R-:W-:Y:S01]  /*3540*/  FSEL R55, R4, R55, P0 ;  /* 0x0000003704377208 */ /* 0x000fe20000000000 */
[----:B------:R-:W-:Y:S01]  /*3550*/  FMUL R4, R47, 0.25 ;  /* 0x3e8000002f047820 */ /* 0x000fe20000400000 */
[----:B------:R-:W-:Y:S01]  /*3560*/  FMUL R5, R50, 0.25 ;  /* 0x3e80000032057820 */ /* 0x000fe20000400000 */
[----:B------:R-:W-:Y:S01]  /*3570*/  FSEL R51, R6, R51, P0 ;  /* 0x0000003306337208 */ /* 0x000fe20000000000 */
        /* <DEDUP_REMOVED lines=11> */
[----:B------:R-:W-:Y:S01]  /*3630*/  FSETP.GT.AND P1, PT, |R94|, 8.50705917302346158658e+37, PT ;  /* 0x7e8000005e00780b */ /* 0x000fe20003f24200 */
[----:B------:R-:W0:Y:S01]  /*3640*/  LDC R62, c[0x0][0x278] ;  /* 0x00009e00ff3e7b82 */ /* 0x000e220000000800 */
        /* <DEDUP_REMOVED lines=29> */
[----:B------:R-:W-:Y:S01]  /*3820*/  FMUL R4, R96, 8388608 ;  /* 0x4b00000060047820 */ /* 0x000fe20000400000 */
[----:B------:R-:W-:Y:S01]  /*3830*/  FSEL R36, R3, R36, P1 ;  /* 0x0000002403247208 */ /* 0x000fe20000800000 */
[----:B------:R-:W-:Y:S01]  /*3840*/  FMUL R3, R94, 8388608 ;  /* 0x4b0000005e037820 */ /* 0x000fe20000400000 */
[----:B------:R-:W-:Y:S01]  /*3850*/  FSEL R48, R5, R48, P1 ;  /* 0x0000003005307208 */ /* 0x000fe20000800000 */
[----:B------:R-:W-:Y:S01]  /*3860*/  FMUL R5, R40, 0.25 ;  /* 0x3e80000028057820 */ /* 0x000fe20000400000 */
[----:B------:R-:W-:Y:S01]  /*3870*/  FSETP.GEU.AND P2, PT, R94, 1.175494350822287508e-38, PT ;  /* 0x008000005e00780b */ /* 0x000fe20003f4e000 */
[----:B------:R-:W-:Y:S01]  /*3880*/  FMUL R8, R45, 0.25 ;  /* 0x3e8000002d087820 */ /* 0x000fe20000400000 */
[----:B------:R-:W-:Y:S01]  /*3890*/  FSEL R34, R6, R37, P1 ;  /* 0x0000002506227208 */ /* 0x000fe20000800000 */
[----:B------:R-:W-:Y:S01]  /*38a0*/  FMUL R6, R29, 0.25 ;  /* 0x3e8000001d067820 */ /* 0x000fe20000400000 */
[----:B------:R-:W-:Y:S01]  /*38b0*/  FSETP.GEU.AND P3, PT, R96, 1.175494350822287508e-38, PT ;  /* 0x008000006000780b */ /* 0x000fe20003f6e000 */
[----:B------:R-:W-:Y:S01]  /*38c0*/  FMUL R17, R24, 0.25 ;  /* 0x3e80000018117820 */ /* 0x000fe20000400000 */
[----:B------:R-:W-:Y:S01]  /*38d0*/  FSEL R77, R3, R94, !P2 ;  /* 0x0000005e034d7208 */ /* 0x000fe20005000000 */
[----:B------:R-:W-:Y:S01]  /*38e0*/  ULEA UR8, UR5, UR4, 0x4 ;  /* 0x0000000405087291 */ /* 0x000fe2000f8e203f */
[----:B------:R-:W-:Y:S01]  /*38f0*/  SHF.R.U32.HI R7, RZ, 0x6, R0 ;  /* 0x00000006ff077819 */ /* 0x000fe20000011600 */
[----:B------:R-:W1:Y:S01]  /*3900*/  S2UR UR11, SR_CTAID.Y ;  /* 0x00000000000b79c3 */ /* 0x000e620000002600 */
[----:B------:R-:W-:Y:S01]  /*3910*/  FSEL R66, R4, R96, !P3 ;  /* 0x0000006004427208 */ /* 0x000fe20005800000 */
[----:B------:R-:W-:Y:S01]  /*3920*/  VIADD R3, R77, 0xc0cafb0d ;  /* 0xc0cafb0d4d037836 */ /* 0x000fe20000000000 */
[----:B------:R-:W-:Y:S01]  /*3930*/  FSEL R40, R5, R40, P1 ;  /* 0x0000002805287208 */ /* 0x000fe20000800000 */
[----:B------:R-:W-:Y:S01]  /*3940*/  FMUL R5, R32, 0.25 ;  /* 0x3e80000020057820 */ /* 0x000fe20000400000 */
[C---:B------:R-:W-:Y:S01]  /*3950*/  FSETP.GEU.AND P4, PT, |R96|.reuse, 1.175494350822287508e-38, PT ;  /* 0x008000006000780b */ /* 0x040fe20003f8e200 */
[----:B------:R-:W-:Y:S01]  /*3960*/  @P0 FMUL R96, R96, 0.25 ;  /* 0x3e80000060600820 */ /* 0x000fe20000400000 */
[----:B------:R-:W-:Y:S01]  /*3970*/  FSEL R46, R6, R29, P1 ;  /* 0x0000001d062e7208 */ /* 0x000fe20000800000 */
[----:B------:R-:W-:Y:S01]  /*3980*/  FMUL R6, R25, 0.25 ;  /* 0x3e80000019067820 */ /* 0x000fe20000400000 */
[----:B------:R-:W-:Y:S01]  /*3990*/  FSETP.GEU.AND P0, PT, |R94|, 1.175494350822287508e-38, PT ;  /* 0x008000005e00780b */ /* 0x000fe20003f0e200 */
[----:B------:R-:W-:Y:S01]  /*39a0*/  VIADD R4, R66, 0xc0cafb0d ;  /* 0xc0cafb0d42047836 */ /* 0x000fe20000000000 */
[----:B------:R-:W-:Y:S01]  /*39b0*/  SGXT.U32 R7, R7, 0x2 ;  /* 0x000000020707781a */ /* 0x000fe20000000000 */
[----:B------:R-:W-:Y:S01]  /*39c0*/  @P1 FMUL R94, R94, 0.25 ;  /* 0x3e8000005e5e1820 */ /* 0x000fe20000400000 */
[----:B------:R-:W-:Y:S01]  /*39d0*/  FSEL R12, R5, R32, P1 ;  /* 0x00000020050c7208 */ /* 0x000fe20000800000 */
[----:B------:R-:W-:Y:S01]  /*39e0*/  FMUL R5, R28, 0.25 ;  /* 0x3e8000001c057820 */ /* 0x000fe20000400000 */
[----:B------:R-:W-:Y:S01]  /*39f0*/  FSEL R58, R6, R25, P1 ;  /* 0x00000019063a7208 */ /* 0x000fe20000800000 */
[----:B0-----:R-:W-:Y:S01]  /*3a00*/  IMAD R37, R7, R62, RZ ;  /* 0x0000003e07257224 */ /* 0x001fe200078e02ff */
[----:B------:R-:W-:Y:S01]  /*3a10*/  LOP3.LUT R6, R3, 0xff800000, RZ, 0xc0, !PT ;  /* 0xff80000003067812 */ /* 0x000fe200078ec0ff */
[----:B------:R-:W-:Y:S01]  /*3a20*/  @!P4 FMUL R96, R96, 16777216 ;  /* 0x4b8000006060c820 */ /* 0x000fe20000400000 */
[----:B------:R-:W-:Y:S01]  /*3a30*/  LOP3.LUT R7, R4, 0xff800000, RZ, 0xc0, !PT ;  /* 0xff80000004077812 */ /* 0x000fe200078ec0ff */
[----:B------:R-:W-:Y:S01]  /*3a40*/  IMAD R41, R62, 0x4, R37 ;  /* 0x000000043e297824 */ /* 0x000fe200078e0225 */
[----:B------:R-:W-:Y:S01]  /*3a50*/  FSEL R26, R8, R45, P1 ;  /* 0x0000002d081a7208 */ /* 0x000fe20000800000 */
[----:B------:R-:W-:Y:S01]  /*3a60*/  @!P0 FMUL R94, R94, 16777216 ;  /* 0x4b8000005e5e8820 */ /* 0x000fe20000400000 */
[----:B------:R-:W-:Y:S01]  /*3a70*/  FSEL R50, R5, R28, P1 ;  /* 0x0000001c05327208 */ /* 0x000fe20000800000 */
[----:B------:R-:W-:Y:S01]  /*3a80*/  IMAD R29, R62, 0x4, R41 ;  /* 0x000000043e1d7824 */ /* 0x000fe200078e0229 */
[----:B------:R-:W-:Y:S01]  /*3a90*/  FSEL R3, RZ, -23, P2 ;  /* 0xc1b80000ff037808 */ /* 0x000fe20001000000 */
[----:B------:R-:W-:Y:S01]  /*3aa0*/  @!P4 FMUL R55, R55, 16777216 ;  /* 0x4b8000003737c820 */ /* 0x000fe20000400000 */
[----:B------:R-:W-:Y:S01]  /*3ab0*/  I2FP.F32.S32 R4, R6 ;  /* 0x0000000600047245 */ /* 0x000fe20000201400 */
[----:B------:R-:W-:Y:S01]  /*3ac0*/  @!P4 FMUL R9, R9, 16777216 ;  /* 0x4b8000000909c820 */ /* 0x000fe20000400000 */
[----:B------:R-:W-:Y:S01]  /*3ad0*/  FSEL R5, RZ, -23, P3 ;  /* 0xc1b80000ff057808 */ /* 0x000fe20001800000 */
[----:B------:R-:W-:Y:S01]  /*3ae0*/  @!P4 FMUL R51, R51, 16777216 ;  /* 0x4b8000003333c820 */ /* 0x000fe20000400000 */
[----:B------:R-:W-:Y:S01]  /*3af0*/  I2FP.F32.S32 R8, R7 ;  /* 0x0000000700087245 */ /* 0x000fe20000201400 */
[----:B------:R-:W-:Y:S01]  /*3b00*/  FFMA.FTZ R3, R4, 1.1920928955078125e-07, R3 ;  /* 0x3400000004037823 */ /* 0x000fe20000010003 */
[----:B------:R-:W-:Y:S01]  /*3b10*/  FSEL R60, R17, R24, P1 ;  /* 0x00000018113c7208 */ /* 0x000fe20000800000 */
[----:B------:R-:W0:Y:S01]  /*3b20*/  MUFU.RCP R4, R96 ;  /* 0x0000006000047308 */ /* 0x000e220000001000 */
[----:B------:R-:W-:Y:S01]  /*3b30*/  @!P4 FMUL R11, R11, 16777216 ;  /* 0x4b8000000b0bc820 */ /* 0x000fe20000400000 */
[----:B------:R-:W-:Y:S01]  /*3b40*/  FFMA.FTZ R16, R8, 1.1920928955078125e-07, R5 ;  /* 0x3400000008107823 */ /* 0x000fe20000010005 */
[----:B------:R-:W-:Y:S01]  /*3b50*/  @!P4 FMUL R47, R47, 16777216 ;  /* 0x4b8000002f2fc820 */ /* 0x000fe20000400000 */
[----:B------:R-:W-:Y:S01]  /*3b60*/  @!P4 FMUL R13, R13, 16777216 ;  /* 0x4b8000000d0dc820 */ /* 0x000fe20000400000 */
[----:B------:R-:W-:Y:S01]  /*3b70*/  @!P4 FMUL R43, R43, 16777216 ;  /* 0x4b8000002b2bc820 */ /* 0x000fe20000400000 */
[----:B------:R-:W-:Y:S01]  /*3b80*/  @!P4 FMUL R15, R15, 16777216 ;  /* 0x4b8000000f0fc820 */ /* 0x000fe20000400000 */
[----:B------:R-:W-:Y:S01]  /*3b90*/  @!P4 FMUL R39, R39, 16777216 ;  /* 0x4b8000002727c820 */ /* 0x000fe20000400000 */
[----:B------:R-:W2:Y:S01]  /*3ba0*/  MUFU.RCP R5, R94 ;  /* 0x0000005e00057308 */ /* 0x000ea20000001000 */
[----:B------:R-:W-:Y:S01]  /*3bb0*/  @!P4 FMUL R21, R21, 16777216 ;  /* 0x4b8000001515c820 */ /* 0x000fe20000400000 */
[----:B------:R-:W-:Y:S01]  /*3bc0*/  @!P4 FMUL R35, R35, 16777216 ;  /* 0x4b8000002323c820 */ /* 0x000fe20000400000 */
[----:B------:R-:W-:Y:S01]  /*3bd0*/  @!P4 FMUL R57, R57, 16777216 ;  /* 0x4b8000003939c820 */ /* 0x000fe20000400000 */
[----:B------:R-:W-:Y:S01]  /*3be0*/  @!P4 FMUL R31, R31, 16777216 ;  /* 0x4b8000001f1fc820 */ /* 0x000fe20000400000 */
[----:B------:R-:W-:Y:S01]  /*3bf0*/  @!P4 FMUL R59, R59, 16777216 ;  /* 0x4b8000003b3bc820 */ /* 0x000fe20000400000 */
[----:B------:R-:W-:Y:S01]  /*3c00*/  @!P4 FMUL R27, R27, 16777216 ;  /* 0x4b8000001b1bc820 */ /* 0x000fe20000400000 */
[----:B------:R-:W-:Y:S01]  /*3c10*/  @!P4 FMUL R61, R61, 16777216 ;  /* 0x4b8000003d3dc820 */ /* 0x000fe20000400000 */
[----:B------:R-:W-:-:S02]  /*3c20*/  IMAD R33, R62, 0x4, R29 ;  /* 0x000000043e217824 */ /* 0x000fc400078e021d */
[----:B------:R-:W-:Y:S01]  /*3c30*/  @!P0 FMUL R52, R52, 16777216 ;  /* 0x4b80000034348820 */ /* 0x000fe20000400000 */
[----:B------:R-:W-:Y:S01]  /*3c40*/  @!P0 FMUL R48, R48, 16777216 ;  /* 0x4b80000030308820 */ /* 0x000fe20000400000 */
[----:B------:R-:W-:Y:S01]  /*3c50*/  @!P0 FMUL R44, R44, 16777216 ;  /* 0x4b8000002c2c8820 */ /* 0x000fe20000400000 */
[----:B------:R-:W-:Y:S01]  /*3c60*/  @!P0 FMUL R40, R40, 16777216 ;  /* 0x4b80000028288820 */ /* 0x000fe20000400000 */
[----:B------:R-:W-:Y:S01]  /*3c70*/  @!P0 FMUL R36, R36, 16777216 ;  /* 0x4b80000024248820 */ /* 0x000fe20000400000 */
[----:B------:R-:W-:Y:S01]  /*3c80*/  @!P0 FMUL R12, R12, 16777216 ;  /* 0x4b8000000c0c8820 */ /* 0x000fe20000400000 */
[----:B------:R-:W-:Y:S01]  /*3c90*/  @!P0 FMUL R50, R50, 16777216 ;  /* 0x4b80000032328820 */ /* 0x000fe20000400000 */
[----:B------:R-:W-:Y:S01]  /*3ca0*/  @!P0 FMUL R60, R60, 16777216 ;  /* 0x4b8000003c3c8820 */ /* 0x000fe20000400000 */
[C---:B0-----:R-:W-:Y:S01]  /*3cb0*/  FMUL R55, R4.reuse, R55 ;  /* 0x0000003704377220 */ /* 0x041fe20000400000 */
[C---:B------:R-:W-:Y:S01]  /*3cc0*/  FMUL R17, R4.reuse, R9 ;  /* 0x0000000904117220 */ /* 0x040fe20000400000 */
        /* <DEDUP_REMOVED lines=13> */
[----:B------:R-:W-:Y:S01]  /*3da0*/  FMUL R56, R4, R61 ;  /* 0x0000003d04387220 */ /* 0x000fe20000400000 */
[----:B------:R-:W-:-:S02]  /*3db0*/  IMAD R45, R62, 0x4, R33 ;  /* 0x000000043e2d7824 */ /* 0x000fc400078e0221 */
[C---:B--2---:R-:W-:Y:S01]  /*3dc0*/  FMUL R15, R5.reuse, R52 ;  /* 0x00000034050f7220 */ /* 0x044fe20000400000 */
[C---:B------:R-:W-:Y:S01]  /*3dd0*/  FMUL R14, R5.reuse, R44 ;  /* 0x0000002c050e7220 */ /* 0x040fe20000400000 */
[C---:B------:R-:W-:Y:S01]  /*3de0*/  FMUL R50, R5.reuse, R50 ;  /* 0x0000003205327220 */ /* 0x040fe20000400000 */
[C---:B------:R-:W-:Y:S01]  /*3df0*/  FMUL R11, R5.reuse, R60 ;  /* 0x0000003c050b7220 */ /* 0x040fe20000400000 */
[C---:B------:R-:W-:Y:S01]  /*3e00*/  FMUL R13, R5.reuse, R36 ;  /* 0x00000024050d7220 */ /* 0x040fe20000400000 */
[C---:B------:R-:W-:Y:S01]  /*3e10*/  FMUL R4, R5.reuse, R12 ;  /* 0x0000000c05047220 */ /* 0x040fe20000400000 */
[C---:B------:R-:W-:Y:S01]  /*3e20*/  FMUL R9, R5.reuse, R40 ;  /* 0x0000002805097220 */ /* 0x040fe20000400000 */
[----:B------:R-:W-:Y:S01]  /*3e30*/  FMUL R48, R5, R48 ;  /* 0x0000003005307220 */ /* 0x000fe20000400000 */
[----:B------:R-:W-:Y:S01]  /*3e40*/  IMAD R49, R62, 0x4, R45 ;  /* 0x000000043e317824 */ /* 0x000fe200078e022d */
[----:B------:R-:W-:Y:S01]  /*3e50*/  F2FP.BF16.F32.PACK_AB R12, R50, R11 ;  /* 0x0000000b320c723e */ /* 0x000fe200000010ff */
[----:B------:R-:W-:Y:S01]  /*3e60*/  IMAD.IADD R6, R77, 0x1, -R6 ;  /* 0x000000014d067824 */ /* 0x000fe200078e0a06 */
[----:B------:R-:W-:Y:S01]  /*3e70*/  F2FP.BF16.F32.PACK_AB R13, R13, R4 ;  /* 0x000000040d0d723e */ /* 0x000fe200000010ff */
[----:B------:R-:W-:Y:S01]  /*3e80*/  IMAD R53, R62, 0x4, R49 ;  /* 0x000000043e357824 */ /* 0x000fe200078e0231 */
[----:B------:R-:W-:Y:S01]  /*3e90*/  F2FP.BF16.F32.PACK_AB R14, R14, R9 ;  /* 0x000000090e0e723e */ /* 0x000fe200000010ff */
[----:B------:R-:W-:Y:S01]  /*3ea0*/  IMAD.IADD R7, R66, 0x1, -R7 ;  /* 0x0000000142077824 */ /* 0x000fe200078e0a07 */
[----:B------:R-:W-:Y:S01]  /*3eb0*/  F2FP.BF16.F32.PACK_AB R15, R15, R48 ;  /* 0x000000300f0f723e */ /* 0x000fe200000010ff */
[----:B------:R-:W-:Y:S01]  /*3ec0*/  BAR.SYNC.DEFER_BLOCKING 0x0 ;  /* 0x0000000000007b1d */ /* 0x000fe20000010000 */
[----:B------:R-:W-:-:S02]  /*3ed0*/  IMAD R27, R62, 0x4, R53 ;  /* 0x000000043e1b7824 */ /* 0x000fc400078e0235 */
[----:B------:R-:W-:Y:S01]  /*3ee0*/  @!P0 FMUL R46, R46, 16777216 ;  /* 0x4b8000002e2e8820 */ /* 0x000fe20000400000 */
[----:B------:R-:W-:Y:S01]  /*3ef0*/  @!P0 FMUL R10, R10, 16777216 ;  /* 0x4b8000000a0a8820 */ /* 0x000fe20000400000 */
[----:B------:R-:W-:Y:S01]  /*3f00*/  @!P0 FMUL R22, R22, 16777216 ;  /* 0x4b80000016168820 */ /* 0x000fe20000400000 */
[----:B------:R-:W-:Y:S02]  /*3f10*/  IMAD R35, R62, 0x4, R27 ;  /* 0x000000043e237824 */ /* 0x000fe400078e021b */
[----:B------:R-:W-:Y:S01]  /*3f20*/  FMUL R8, R5, R46 ;  /* 0x0000002e05087220 */ /* 0x000fe20000400000 */
[----:B------:R-:W-:Y:S01]  /*3f30*/  @!P0 FMUL R26, R26, 16777216 ;  /* 0x4b8000001a1a8820 */ /* 0x000fe20000400000 */
[----:B------:R-:W-:Y:S01]  /*3f40*/  @!P0 FMUL R30, R30, 16777216 ;  /* 0x4b8000001e1e8820 */ /* 0x000fe20000400000 */
[----:B------:R-:W-:Y:S02]  /*3f50*/  IMAD R40, R62, 0x4, R35 ;  /* 0x000000043e287824 */ /* 0x000fe400078e0223 */
[----:B------:R-:W-:Y:S01]  /*3f60*/  @!P0 FMUL R34, R34, 16777216 ;  /* 0x4b80000022228820 */ /* 0x000fe20000400000 */
[----:B------:R-:W-:Y:S01]  /*3f70*/  @!P0 FMUL R42, R42, 16777216 ;  /* 0x4b8000002a2a8820 */ /* 0x000fe20000400000 */
[----:B------:R-:W-:Y:S01]  /*3f80*/  @!P0 FMUL R58, R58, 16777216 ;  /* 0x4b8000003a3a8820 */ /* 0x000fe20000400000 */
[----:B------:R-:W-:-:S02]  /*3f90*/  IMAD R43, R62, 0x4, R40 ;  /* 0x000000043e2b7824 */ /* 0x000fc400078e0228 */
[C---:B------:R-:W-:Y:S01]  /*3fa0*/  FMUL R11, R5.reuse, R10 ;  /* 0x0000000a050b7220 */ /* 0x040fe20000400000 */
[C---:B------:R-:W-:Y:S01]  /*3fb0*/  FMUL R22, R5.reuse, R22 ;  /* 0x0000001605167220 */ /* 0x040fe20000400000 */
[C---:B------:R-:W-:Y:S01]  /*3fc0*/  FMUL R10, R5.reuse, R26 ;  /* 0x0000001a050a7220 */ /* 0x040fe20000400000 */
[C---:B------:R-:W-:Y:S02]  /*3fd0*/  IMAD R44, R62.reuse, 0x4, R43 ;  /* 0x000000043e2c7824 */ /* 0x040fe400078e022b */
[C---:B------:R-:W-:Y:S01]  /*3fe0*/  FMUL R21, R5.reuse, R30 ;  /* 0x0000001e05157220 */ /* 0x040fe20000400000 */
[C---:B------:R-:W-:Y:S01]  /*3ff0*/  FMUL R9, R5.reuse, R34 ;  /* 0x0000002205097220 */ /* 0x040fe20000400000 */
[C---:B------:R-:W-:Y:S01]  /*4000*/  FMUL R25, R5.reuse, R58 ;  /* 0x0000003a05197220 */ /* 0x040fe20000400000 */
[C---:B------:R-:W-:Y:S02]  /*4010*/  IMAD R46, R62.reuse, 0x4, R44 ;  /* 0x000000043e2e7824 */ /* 0x040fe400078e022c */
[----:B------:R-:W-:Y:S01]  /*4020*/  FMUL R42, R5, R42 ;  /* 0x0000002a052a7220 */ /* 0x000fe20000400000 */
[----:B------:R-:W-:Y:S01]  /*4030*/  F2FP.BF16.F32.PACK_AB R4, R59, R56 ;  /* 0x000000383b04723e */ /* 0x000fe200000010ff */
[----:B------:R0:W-:Y:S01]  /*4040*/  STS.128 [R119+UR8], R12 ;  /* 0x0000000c77007988 */ /* 0x0001e20008000c08 */
[C---:B------:R-:W-:Y:S01]  /*4050*/  IMAD R48, R62.reuse, 0x4, R46 ;  /* 0x000000043e307824 */ /* 0x040fe200078e022e */
[----:B------:R-:W-:Y:S01]  /*4060*/  F2FP.BF16.F32.PACK_AB R5, R23, R38 ;  /* 0x000000261705723e */ /* 0x000fe200000010ff */
[----:B------:R-:W-:Y:S01]  /*4070*/  USHF.R.U32.HI UR5, URZ, 0x2, UR5 ;  /* 0x000000023f057899 */ /* 0x000fe20008011605 */
[----:B------:R-:W-:Y:S01]  /*4080*/  ISETP.GE.U32.AND P0, PT, R77, 0x7f800000, PT ;  /* 0x7f8000004d00780c */ /* 0x000fe20003f06070 */
[----:B------:R-:W-:Y:S01]  /*4090*/  IMAD R50, R62, 0x4, R48 ;  /* 0x000000043e327824 */ /* 0x000fe200078e0230 */
[----:B------:R-:W-:-:S02]  /*40a0*/  F2FP.BF16.F32.PACK_AB R10, R10, R21 ;  /* 0x000000150a0a723e */ /* 0x000fc400000010ff */
[----:B------:R-:W-:Y:S01]  /*40b0*/  F2FP.BF16.F32.PACK_AB R11, R11, R22 ;  /* 0x000000160b0b723e */ /* 0x000fe200000010ff */
[----:B------:R-:W-:Y:S01]  /*40c0*/  IMAD R51, R62, 0x4, R50 ;  /* 0x000000043e337824 */ /* 0x000fe200078e0232 */
[----:B------:R-:W-:Y:S02]  /*40d0*/  F2FP.BF16.F32.PACK_AB R8, R8, R25 ;  /* 0x000000190808723e */ /* 0x000fe400000010ff */
[----:B------:R-:W-:Y:S01]  /*40e0*/  F2FP.BF16.F32.PACK_AB R9, R9, R42 ;  /* 0x0000002a0909723e */ /* 0x000fe200000010ff */
[----:B------:R-:W-:Y:S01]  /*40f0*/  IMAD R52, R62, 0x4, R51 ;  /* 0x000000043e347824 */ /* 0x000fe200078e0233 */
[----:B------:R-:W-:Y:S01]  /*4100*/  F2FP.BF16.F32.PACK_AB R21, R39, R32 ;  /* 0x000000202715723e */ /* 0x000fe200000010ff */
[----:B0-----:R-:W-:Y:S02]  /*4110*/  IMAD.MOV.U32 R15, RZ, RZ, 0x3dc6b27f ;  /* 0x3dc6b27fff0f7424 */ /* 0x001fe400078e00ff */
[----:B------:R-:W-:Y:S01]  /*4120*/  FADD R12, R6, -1 ;  /* 0xbf800000060c7421 */ /* 0x000fe20000000000 */
[----:B------:R-:W-:Y:S01]  /*4130*/  FADD R14, R7, -1 ;  /* 0xbf800000070e7421 */ /* 0x000fe20000000000 */
[----:B------:R-:W-:Y:S01]  /*4140*/  F2FP.BF16.F32.PACK_AB R6, R19, R28 ;  /* 0x0000001c1306723e */ /* 0x000fe200000010ff */
[----:B------:R-:W-:-:S02]  /*4150*/  IMAD R56, R62, 0x4, R52 ;  /* 0x000000043e387824 */ /* 0x000fc400078e0234 */
[-C--:B------:R-:W-:Y:S01]  /*4160*/  FFMA.FTZ R7, R12, R15.reuse, -0.16845393180847167969 ;  /* 0xbe2c7f300c077423 */ /* 0x080fe2000001000f */
[----:B------:R-:W-:Y:S01]  /*4170*/  FFMA.FTZ R15, R14, R15, -0.16845393180847167969 ;  /* 0xbe2c7f300e0f7423 */ /* 0x000fe2000001000f */
[----:B------:R-:W-:Y:S01]  /*4180*/  F2FP.BF16.F32.PACK_AB R22, R47, R24 ;  /* 0x000000182f16723e */ /* 0x000fe200000010ff */
[----:B------:R-:W-:Y:S02]  /*4190*/  IMAD R57, R62, 0x4, R56 ;  /* 0x000000043e397824 */ /* 0x000fe400078e0238 */
[----:B------:R-:W-:Y:S01]  /*41a0*/  FFMA.FTZ R13, R12, R7, 0.1716887056827545166 ;  /* 0x3e2fcf2a0c0d7423 */ /* 0x000fe20000010007 */
[----:B------:R-:W-:Y:S01]  /*41b0*/  FFMA.FTZ R15, R14, R15, 0.1716887056827545166 ;  /* 0x3e2fcf2a0e0f7423 */ /* 0x000fe2000001000f */
[----:B------:R-:W-:Y:S01]  /*41c0*/  F2FP.BF16.F32.PACK_AB R7, R17, R20 ;  /* 0x000000141107723e */ /* 0x000fe200000010ff */
[----:B------:R-:W-:Y:S02]  /*41d0*/  IMAD R58, R62, 0x4, R57 ;  /* 0x000000043e3a7824 */ /* 0x000fe400078e0239 */
[----:B------:R-:W-:Y:S01]  /*41e0*/  FFMA.FTZ R13, R12, R13, -0.17900948226451873779 ;  /* 0xbe374e430c0d7423 */ /* 0x000fe2000001000d */
[----:B------:R-:W-:Y:S01]  /*41f0*/  FFMA.FTZ R15, R14, R15, -0.17900948226451873779 ;  /* 0xbe374e430e0f7423 */ /* 0x000fe2000001000f */
[----:B------:R-:W-:Y:S01]  /*4200*/  F2FP.BF16.F32.PACK_AB R20, R31, R54 ;  /* 0x000000361f14723e */ /* 0x000fe200000010ff */
[----:B------:R0:W-:Y:S01]  /*4210*/  STS.128 [R119+UR8+0x80], R4 ;  /* 0x0000800477007988 */ /* 0x0001e20008000c08 */
[----:B------:R-:W-:Y:S01]  /*4220*/  FFMA.FTZ R13, R12, R13, 0.20512372255325317383 ;  /* 0x3e520bf40c0d7423 */ /* 0x000fe2000001000d */
[----:B------:R-:W-:Y:S01]  /*4230*/  FFMA.FTZ R15, R14, R15, 0.20512372255325317383 ;  /* 0x3e520bf40e0f7423 */ /* 0x000fe2000001000f */
[----:B------:R-:W-:Y:S01]  /*4240*/  F2FP.BF16.F32.PACK_AB R23, R55, R18 ;  /* 0x000000123717723e */ /* 0x000fe200000010ff */
[----:B------:R2:W-:Y:S01]  /*4250*/  STS.128 [R119+UR8+0x400], R8 ;  /* 0x0004000877007988 */ /* 0x0005e20008000c08 */
[----:B------:R-:W-:Y:S01]  /*4260*/  FFMA.FTZ R13, R12, R13, -0.24046532809734344482 ;  /* 0xbe763c8b0c0d7423 */ /* 0x000fe2000001000d */
[----:B------:R-:W-:Y:S01]  /*4270*/  FFMA.FTZ R15, R14, R15, -0.24046532809734344482 ;  /* 0xbe763c8b0e0f7423 */ /* 0x000fe2000001000f */
[----:B------:R-:W-:Y:S01]  /*4280*/  ISETP.GE.U32.AND P2, PT, R66, 0x7f800000, PT ;  /* 0x7f8000004200780c */ /* 0x000fe20003f46070 */
[----:B------:R3:W-:Y:S01]  /*4290*/  STS.128 [R119+UR8+0x480], R20 ;  /* 0x0004801477007988 */ /* 0x0007e20008000c08 */
[----:B------:R-:W-:Y:S01]  /*42a0*/  FFMA.FTZ R13, R12, R13, 0.28857114911079406738 ;  /* 0x3e93bf990c0d7423 */ /* 0x000fe2000001000d */
[----:B------:R-:W-:Y:S01]  /*42b0*/  FFMA.FTZ R15, R14, R15, 0.28857114911079406738 ;  /* 0x3e93bf990e0f7423 */ /* 0x000fe2000001000f */
[----:B------:R-:W-:Y:S01]  /*42c0*/  ULDC.64 UR8, c[0x0][0x270] ;  /* 0x00009c0000087ab9 */ /* 0x000fe20000000a00 */
[----:B------:R-:W-:-:S02]  /*42d0*/  IMAD R59, R62, 0x4, R58 ;  /* 0x000000043e3b7824 */ /* 0x000fc400078e023a */
[----:B------:R-:W-:Y:S01]  /*42e0*/  FFMA.FTZ R13, R12, R13, -0.36067417263984680176 ;  /* 0xbeb8aa490c0d7423 */ /* 0x000fe2000001000d */
[----:B------:R-:W-:Y:S01]  /*42f0*/  FFMA.FTZ R15, R14, R15, -0.36067417263984680176 ;  /* 0xbeb8aa490e0f7423 */ /* 0x000fe2000001000f */
[----:B-1----:R-:W-:Y:S01]  /*4300*/  UIMAD UR8, UR11, UR8, URZ ;  /* 0x000000080b0872a4 */ /* 0x002fe2000f8e023f */
[----:B0-----:R-:W0:Y:S01]  /*4310*/  LDC.64 R6, c[0x0][0x228] ;  /* 0x00008a00ff067b82 */ /* 0x001e220000000a00 */
[----:B------:R-:W-:Y:S01]  /*4320*/  FFMA.FTZ R13, R12, R13, 0.48089820146560668945 ;  /* 0x3ef6384a0c0d7423 */ /* 0x000fe2000001000d */
[----:B------:R-:W-:Y:S01]  /*4330*/  FFMA.FTZ R15, R14, R15, 0.48089820146560668945 ;  /* 0x3ef6384a0e0f7423 */ /* 0x000fe2000001000f */
[----:B------:R-:W-:Y:S01]  /*4340*/  @P0 IMAD.MOV.U32 R4, RZ, RZ, 0x7f800000 ;  /* 0x7f800000ff040424 */ /* 0x000fe200078e00ff */
[----:B------:R-:W-:Y:S01]  /*4350*/  USHF.L.U32 UR10, UR8, 0x1, URZ ;  /* 0x00000001080a7899 */ /* 0x000fe2000800063f */
[----:B------:R-:W-:Y:S01]  /*4360*/  FFMA.FTZ R13, R12, R13, -0.72134751081466674805 ;  /* 0xbf38aa3b0c0d7423 */ /* 0x000fe2000001000d */
[----:B------:R-:W-:Y:S01]  /*4370*/  FFMA.FTZ R15, R14, R15, -0.72134751081466674805 ;  /* 0xbf38aa3b0e0f7423 */ /* 0x000fe2000001000f */
[----:B------:R-:W-:Y:S01]  /*4380*/  IMAD R61, R62, 0x4, R59 ;  /* 0x000000043e3d7824 */ /* 0x000fe200078e023b */
[----:B------:R-:W-:Y:S01]  /*4390*/  FSETP.NEU.AND P1, PT, R77, RZ, PT ;  /* 0x000000ff4d00720b */ /* 0x000fe20003f2d000 */
[----:B------:R-:W-:Y:S01]  /*43a0*/  FMUL R13, R12, R13 ;  /* 0x0000000d0c0d7220 */ /* 0x000fe20000400000 */
[----:B------:R-:W-:Y:S01]  /*43b0*/  FMUL R15, R14, R15 ;  /* 0x0000000f0e0f7220 */ /* 0x000fe20000400000 */
[----:B--2---:R-:W-:Y:S01]  /*43c0*/  @P2 IMAD.MOV.U32 R9, RZ, RZ, 0x7f800000 ;  /* 0x7f800000ff092424 */ /* 0x004fe200078e00ff */
[----:B------:R-:W-:Y:S01]  /*43d0*/  LOP3.LUT R120, R120, UR5, RZ, 0x3c, !PT ;  /* 0x0000000578787c12 */ /* 0x000fe2000f8e3cff */
[----:B------:R-:W-:Y:S01]  /*43e0*/  FMUL R13, R12, R13 ;  /* 0x0000000d0c0d7220 */ /* 0x000fe20000400000 */
[----:B------:R-:W-:Y:S01]  /*43f0*/  FMUL R15, R14, R15 ;  /* 0x0000000f0e0f7220 */ /* 0x000fe20000400000 */
[----:B------:R-:W-:Y:S01]  /*4400*/  IMAD R63, R62, 0x4, R61 ;  /* 0x000000043e3f7824 */ /* 0x000fe200078e023d */
[----:B------:R-:W-:Y:S01]  /*4410*/  LOP3.LUT R82, R120, 0x40, RZ, 0x3c, !PT ;  /* 0x0000004078527812 */ /* 0x000fe200078e3cff */
[----:B------:R-:W-:Y:S01]  /*4420*/  FFMA.FTZ R12, R12, 1.4426950216293334961, R13 ;  /* 0x3fb8aa3b0c0c7823 */ /* 0x000fe2000001000d */
[----:B------:R-:W-:Y:S01]  /*4430*/  FFMA.FTZ R15, R14, 1.4426950216293334961, R15 ;  /* 0x3fb8aa3b0e0f7823 */ /* 0x000fe2000001000f */
[----:B------:R-:W-:Y:S01]  /*4440*/  IMAD R67, R62, 0x4, R63 ;  /* 0x000000043e437824 */ /* 0x000fe200078e023f */
[----:B------:R-:W-:Y:S01]  /*4450*/  SHF.R.U32.HI R2, RZ, 0x1, R0 ;  /* 0x00000001ff027819 */ /* 0x000fe20000011600 */
[----:B------:R-:W-:Y:S01]  /*4460*/  FADD R3, R3, R12 ;  /* 0x0000000c03037221 */ /* 0x000fe20000000000 */
[----:B------:R-:W-:Y:S01]  /*4470*/  @P0 FFMA.FTZ R3, R77, R4, +INF ;  /* 0x7f8000004d030423 */ /* 0x000fe20000010004 */
[----:B------:R-:W-:-:S02]  /*4480*/  IMAD R4, R118, UR9, RZ ;  /* 0x0000000976047c24 */ /* 0x000fc4000f8e02ff */
[----:B------:R-:W-:Y:S01]  /*4490*/  FADD R78, R16, R15 ;  /* 0x0000000f104e7221 */ /* 0x000fe20000000000 */
[----:B------:R-:W-:Y:S01]  /*44a0*/  UIMAD.WIDE UR8, UR8, 0x2, URZ ;  /* 0x00000002080878a5 */ /* 0x000fe2000f8e023f */
[----:B------:R-:W-:Y:S01]  /*44b0*/  @P2 FFMA.FTZ R78, R66, R9, +INF ;  /* 0x7f800000424e2423 */ /* 0x000fe20000010009 */
[C---:B------:R-:W-:Y:S01]  /*44c0*/  IMAD.SHL.U32 R5, R4.reuse, 0x2, RZ ;  /* 0x0000000204057824 */ /* 0x040fe200078e00ff */
[----:B------:R-:W-:Y:S01]  /*44d0*/  BAR.SYNC.DEFER_BLOCKING 0x0 ;  /* 0x0000000000007b1d */ /* 0x000fe20000010000 */
[----:B------:R-:W-:Y:S01]  /*44e0*/  IMAD.HI R4, R4, 0x2, RZ ;  /* 0x0000000204047827 */ /* 0x000fe200078e02ff */
[----:B------:R-:W-:Y:S02]  /*44f0*/  FSETP.NEU.AND P0, PT, R66, RZ, PT ;  /* 0x000000ff4200720b */ /* 0x000fe40003f0d000 */
[----:B0-----:R-:W-:Y:S01]  /*4500*/  IADD3 R76, P2, P3, R5, UR10, R6 ;  /* 0x0000000a054c7c10 */ /* 0x001fe2000fb5e006 */
[----:B------:R-:W-:Y:S01]  /*4510*/  IMAD R69, R62, 0x4, R67 ;  /* 0x000000043e457824 */ /* 0x000fe200078e0243 */
[----:B------:R-:W-:Y:S01]  /*4520*/  IADD3 R123, R124, UR4, R123 ;  /* 0x000000047c7b7c10 */ /* 0x000fe2000fffe07b */
[----:B------:R-:W-:Y:S01]  /*4530*/  IMAD.SHL.U32 R0, R0, 0x2, RZ ;  /* 0x0000000200007824 */ /* 0x000fe200078e00ff */
[----:B------:R-:W-:Y:S01]  /*4540*/  IADD3.X R84, R4, UR9, R7, P2, P3 ;  /* 0x0000000904547c10 */ /* 0x000fe200097e6407 */
[C---:B------:R-:W-:Y:S01]  /*4550*/  IMAD R71, R62.reuse, 0x4, R69 ;  /* 0x000000043e477824 */ /* 0x040fe200078e0245 */
[-C--:B------:R-:W-:Y:S01]  /*4560*/  LEA R12, P4, R37, R76.reuse, 0x1 ;  /* 0x0000004c250c7211 */ /* 0x080fe200078808ff */
[----:B------:R-:W-:Y:S01]  /*4570*/  ULDC UR8, c[0x0][0x27c] ;  /* 0x00009f0000087ab9 */ /* 0x000fe20000000800 */
[-C--:B------:R-:W-:Y:S01]  /*4580*/  LEA R14, P5, R41, R76.reuse, 0x1 ;  /* 0x0000004c290e7211 */ /* 0x080fe200078a08ff */
[C---:B------:R-:W-:Y:S01]  /*4590*/  IMAD R73, R62.reuse, 0x4, R71 ;  /* 0x000000043e497824 */ /* 0x040fe200078e0247 */
[-C--:B------:R-:W-:Y:S01]  /*45a0*/  LEA R16, P2, R29, R76.reuse, 0x1 ;  /* 0x0000004c1d107211 */ /* 0x080fe200078408ff */
[----:B------:R-:W-:Y:S01]  /*45b0*/  UIMAD UR8, UR11, UR8, URZ ;  /* 0x000000080b0872a4 */ /* 0x000fe2000f8e023f */
[----:B------:R-:W-:Y:S01]  /*45c0*/  LEA R18, P3, R33, R76, 0x1 ;  /* 0x0000004c21127211 */ /* 0x000fe200078608ff */
[C---:B------:R-:W-:Y:S01]  /*45d0*/  IMAD R75, R62.reuse, 0x4, R73 ;  /* 0x000000043e4b7824 */ /* 0x040fe200078e0249 */
[-C--:B------:R-:W-:Y:S01]  /*45e0*/  LEA.HI.X.SX32 R13, R37, R84.reuse, 0x1, P4 ;  /* 0x00000054250d7211 */ /* 0x080fe200020f0eff */
[----:B------:R-:W-:Y:S01]  /*45f0*/  USHF.L.U32 UR5, UR8, 0x2, URZ ;  /* 0x0000000208057899 */ /* 0x000fe2000800063f */
[-C--:B------:R-:W-:Y:S01]  /*4600*/  LEA.HI.X.SX32 R15, R41, R84.reuse, 0x1, P5 ;  /* 0x00000054290f7211 */ /* 0x080fe200028f0eff */
[C---:B------:R-:W-:Y:S01]  /*4610*/  IMAD R77, R62.reuse, 0x4, R75 ;  /* 0x000000043e4d7824 */ /* 0x040fe200078e024b */
[----:B------:R-:W-:Y:S01]  /*4620*/  LEA.HI.X.SX32 R17, R29, R84, 0x1, P2 ;  /* 0x000000541d117211 */ /* 0x000fe200010f0eff */
[----:B------:R-:W-:Y:S01]  /*4630*/  UIMAD.WIDE UR8, UR8, 0x4, URZ ;  /* 0x00000004080878a5 */ /* 0x000fe2000f8e023f */
[-C--:B---3--:R-:W-:Y:S01]  /*4640*/  LEA R20, P4, R45, R76.reuse, 0x1 ;  /* 0x0000004c2d147211 */ /* 0x088fe200078808ff */
[C---:B------:R-:W-:Y:S01]  /*4650*/  IMAD R79, R62.reuse, 0x4, R77 ;  /* 0x000000043e4f7824 */ /* 0x040fe200078e024d */
[-C--:B------:R-:W-:Y:S01]  /*4660*/  LEA R22, P5, R49, R76.reuse, 0x1 ;  /* 0x0000004c31167211 */ /* 0x080fe200078a08ff */
[----:B------:R-:W0:Y:S01]  /*4670*/  LDS.128 R4, [R120+UR4] ;  /* 0x0000000478047984 */ /* 0x000e220008000c00 */
[----:B------:R-:W-:Y:S01]  /*4680*/  LEA R24, P2, R53, R76, 0x1 ;  /* 0x0000004c35187211 */ /* 0x000fe200078408ff */
[C---:B------:R-:W-:Y:S01]  /*4690*/  IMAD R80, R62.reuse, 0x4, R79 ;  /* 0x000000043e507824 */ /* 0x040fe200078e024f */
[----:B------:R-:W-:Y:S01]  /*46a0*/  LEA.HI.X.SX32 R19, R33, R84, 0x1, P3 ;  /* 0x0000005421137211 */ /* 0x000fe200018f0eff */
[----:B------:R-:W1:Y:S01]  /*46b0*/  LDS.128 R8, [R82+UR4] ;  /* 0x0000000452087984 */ /* 0x000e620008000c00 */
[----:B------:R-:W-:Y:S01]  /*46c0*/  LEA R26, P3, R27, R76, 0x1 ;  /* 0x0000004c1b1a7211 */ /* 0x000fe200078608ff */
[----:B------:R-:W-:Y:S01]  /*46d0*/  IMAD R81, R62, 0x4, R80 ;  /* 0x000000043e517824 */ /* 0x000fe200078e0250 */
[----:B------:R-:W-:-:S02]  /*46e0*/  LEA.HI.X.SX32 R21, R45, R84, 0x1, P4 ;  /* 0x000000542d157211 */ /* 0x000fc400020f0eff */
[-C--:B------:R-:W-:Y:S02]  /*46f0*/  LEA.HI.X.SX32 R23, R49, R84.reuse, 0x1, P5 ;  /* 0x0000005431177211 */ /* 0x080fe400028f0eff */
[----:B------:R-:W-:Y:S02]  /*4700*/  LEA.HI.X.SX32 R25, R53, R84, 0x1, P2 ;  /* 0x0000005435197211 */ /* 0x000fe400010f0eff */
[-C--:B------:R-:W-:Y:S02]  /*4710*/  LEA R28, P4, R35, R76.reuse, 0x1 ;  /* 0x0000004c231c7211 */ /* 0x080fe400078808ff */
[-C--:B------:R-:W-:Y:S02]  /*4720*/  LEA R30, P5, R40, R76.reuse, 0x1 ;  /* 0x0000004c281e7211 */ /* 0x080fe400078a08ff */
[----:B------:R-:W-:Y:S02]  /*4730*/  LEA R32, P2, R43, R76, 0x1 ;  /* 0x0000004c2b207211 */ /* 0x000fe400078408ff */
[----:B------:R-:W-:-:S02]  /*4740*/  LEA.HI.X.SX32 R27, R27, R84, 0x1, P3 ;  /* 0x000000541b1b7211 */ /* 0x000fc400018f0eff */
[----:B------:R-:W-:Y:S02]  /*4750*/  LEA R34, P3, R44, R76, 0x1 ;  /* 0x0000004c2c227211 */ /* 0x000fe400078608ff */
[-C--:B------:R-:W-:Y:S02]  /*4760*/  LEA.HI.X.SX32 R29, R35, R84.reuse, 0x1, P4 ;  /* 0x00000054231d7211 */ /* 0x080fe400020f0eff */
[-C--:B------:R-:W-:Y:S02]  /*4770*/  LEA.HI.X.SX32 R31, R40, R84.reuse, 0x1, P5 ;  /* 0x00000054281f7211 */ /* 0x080fe400028f0eff */
[----:B------:R-:W-:Y:S02]  /*4780*/  LEA.HI.X.SX32 R33, R43, R84, 0x1, P2 ;  /* 0x000000542b217211 */ /* 0x000fe400010f0eff */
[-C--:B------:R-:W-:Y:S02]  /*4790*/  LEA R36, P4, R46, R76.reuse, 0x1 ;  /* 0x0000004c2e247211 */ /* 0x080fe400078808ff */
[----:B------:R-:W-:-:S02]  /*47a0*/  LEA R38, P5, R48, R76, 0x1 ;  /* 0x0000004c30267211 */ /* 0x000fc400078a08ff */
[----:B------:R-:W-:Y:S02]  /*47b0*/  LEA R40, P2, R50, R76, 0x1 ;  /* 0x0000004c32287211 */ /* 0x000fe400078408ff */
[----:B------:R-:W-:Y:S02]  /*47c0*/  LEA.HI.X.SX32 R35, R44, R84, 0x1, P3 ;  /* 0x000000542c237211 */ /* 0x000fe400018f0eff */
[----:B------:R-:W-:Y:S02]  /*47d0*/  LEA R42, P3, R51, R76, 0x1 ;  /* 0x0000004c332a7211 */ /* 0x000fe400078608ff */
[-C--:B------:R-:W-:Y:S01]  /*47e0*/  LEA.HI.X.SX32 R37, R46, R84.reuse, 0x1, P4 ;  /* 0x000000542e257211 */ /* 0x080fe200020f0eff */
[----:B0-----:R0:W-:Y:S01]  /*47f0*/  STG.E.U16 desc[UR6][R12.64], R4 ;  /* 0x000000040c007986 */ /* 0x0011e2000c101506 */
[-C--:B------:R-:W-:Y:S02]  /*4800*/  LEA.HI.X.SX32 R39, R48, R84.reuse, 0x1, P5 ;  /* 0x0000005430277211 */ /* 0x080fe400028f0eff */
[----:B------:R-:W-:Y:S01]  /*4810*/  LEA.HI.X.SX32 R41, R50, R84, 0x1, P2 ;  /* 0x0000005432297211 */ /* 0x000fe200010f0eff */
[----:B-1----:R1:W-:Y:S01]  /*4820*/  STG.E.U16 desc[UR6][R14.64], R8 ;  /* 0x000000080e007986 */ /* 0x0023e2000c101506 */
[----:B------:R-:W-:-:S02]  /*4830*/  LEA R44, P4, R52, R76, 0x1 ;  /* 0x0000004c342c7211 */ /* 0x000fc400078808ff */
[-C--:B------:R-:W-:Y:S02]  /*4840*/  LEA R46, P5, R56, R76.reuse, 0x1 ;  /* 0x0000004c382e7211 */ /* 0x080fe400078a08ff */
[----:B------:R-:W-:Y:S02]  /*4850*/  LEA R48, P2, R57, R76, 0x1 ;  /* 0x0000004c39307211 */ /* 0x000fe400078408ff */
[----:B------:R-:W-:Y:S02]  /*4860*/  LEA.HI.X.SX32 R43, R51, R84, 0x1, P3 ;  /* 0x00000054332b7211 */ /* 0x000fe400018f0eff */
[----:B------:R-:W-:Y:S02]  /*4870*/  LEA R50, P3, R58, R76, 0x1 ;  /* 0x0000004c3a327211 */ /* 0x000fe400078608ff */
[-C--:B------:R-:W-:Y:S02]  /*4880*/  LEA.HI.X.SX32 R45, R52, R84.reuse, 0x1, P4 ;  /* 0x00000054342d7211 */ /* 0x080fe400020f0eff */
[----:B------:R-:W-:-:S02]  /*4890*/  LEA.HI.X.SX32 R47, R56, R84, 0x1, P5 ;  /* 0x00000054382f7211 */ /* 0x000fc400028f0eff */
[----:B------:R-:W-:Y:S02]  /*48a0*/  LEA.HI.X.SX32 R49, R57, R84, 0x1, P2 ;  /* 0x0000005439317211 */ /* 0x000fe400010f0eff */
[-C--:B------:R-:W-:Y:S02]  /*48b0*/  LEA R52, P4, R59, R76.reuse, 0x1 ;  /* 0x0000004c3b347211 */ /* 0x080fe400078808ff */
[-C--:B------:R-:W-:Y:S02]  /*48c0*/  LEA R54, P5, R61, R76.reuse, 0x1 ;  /* 0x0000004c3d367211 */ /* 0x080fe400078a08ff */
[----:B------:R-:W-:Y:S02]  /*48d0*/  LEA R56, P2, R63, R76, 0x1 ;  /* 0x0000004c3f387211 */ /* 0x000fe400078408ff */
[----:B------:R-:W-:Y:S02]  /*48e0*/  LEA.HI.X.SX32 R51, R58, R84, 0x1, P3 ;  /* 0x000000543a337211 */ /* 0x000fe400018f0eff */
[----:B------:R-:W-:-:S02]  /*48f0*/  LEA R58, P3, R67, R76, 0x1 ;  /* 0x0000004c433a7211 */ /* 0x000fc400078608ff */
[-C--:B------:R-:W-:Y:S02]  /*4900*/  LEA.HI.X.SX32 R53, R59, R84.reuse, 0x1, P4 ;  /* 0x000000543b357211 */ /* 0x080fe400020f0eff */
[-C--:B------:R-:W-:Y:S02]  /*4910*/  LEA.HI.X.SX32 R55, R61, R84.reuse, 0x1, P5 ;  /* 0x000000543d377211 */ /* 0x080fe400028f0eff */
[----:B------:R-:W-:Y:S02]  /*4920*/  LEA.HI.X.SX32 R57, R63, R84, 0x1, P2 ;  /* 0x000000543f397211 */ /* 0x000fe400010f0eff */
[-C--:B------:R-:W-:Y:S02]  /*4930*/  LEA R60, P4, R69, R76.reuse, 0x1 ;  /* 0x0000004c453c7211 */ /* 0x080fe400078808ff */
[-C--:B------:R-:W-:Y:S02]  /*4940*/  LEA R62, P5, R71, R76.reuse, 0x1 ;  /* 0x0000004c473e7211 */ /* 0x080fe400078a08ff */
[----:B------:R-:W-:-:S02]  /*4950*/  LEA R66, P2, R73, R76, 0x1 ;  /* 0x0000004c49427211 */ /* 0x000fc400078408ff */
[----:B------:R-:W-:Y:S02]  /*4960*/  LEA.HI.X.SX32 R59, R67, R84, 0x1, P3 ;  /* 0x00000054433b7211 */ /* 0x000fe400018f0eff */
[----:B------:R-:W-:Y:S02]  /*4970*/  LEA R68, P3, R75, R76, 0x1 ;  /* 0x0000004c4b447211 */ /* 0x000fe400078608ff */
[----:B------:R-:W-:Y:S02]  /*4980*/  LOP3.LUT R2, R2, 0x4, RZ, 0xc0, !PT ;  /* 0x0000000402027812 */ /* 0x000fe400078ec0ff */
[-C--:B------:R-:W-:Y:S02]  /*4990*/  LEA.HI.X.SX32 R61, R69, R84.reuse, 0x1, P4 ;  /* 0x00000054453d7211 */ /* 0x080fe400020f0eff */
[-C--:B------:R-:W-:Y:S01]  /*49a0*/  LEA.HI.X.SX32 R63, R71, R84.reuse, 0x1, P5 ;  /* 0x00000054473f7211 */ /* 0x080fe200028f0eff */
[----:B------:R-:W-:Y:S01]  /*49b0*/  IMAD.IADD R2, R2, 0x1, R123 ;  /* 0x0000000102027824 */ /* 0x000fe200078e027b */
[----:B------:R-:W-:Y:S01]  /*49c0*/  LEA.HI.X.SX32 R67, R73, R84, 0x1, P2 ;  /* 0x0000005449437211 */ /* 0x000fe200010f0eff */
[----:B------:R-:W2:Y:S01]  /*49d0*/  LDS.128 R120, [R120+UR4+0x800] ;  /* 0x0008000478787984 */ /* 0x000ea20008000c00 */
[----:B------:R-:W-:-:S02]  /*49e0*/  LEA R70, P4, R77, R76, 0x1 ;  /* 0x0000004c4d467211 */ /* 0x000fc400078808ff */
[-C--:B------:R-:W-:Y:S02]  /*49f0*/  LEA R72, P5, R79, R76.reuse, 0x1 ;  /* 0x0000004c4f487211 */ /* 0x080fe400078a08ff */
[C---:B------:R-:W-:Y:S02]  /*4a00*/  LEA R74, P2, R80.reuse, R76, 0x1 ;  /* 0x0000004c504a7211 */ /* 0x040fe400078408ff */
[----:B------:R-:W-:Y:S02]  /*4a10*/  LEA.HI.X.SX32 R69, R75, R84, 0x1, P3 ;  /* 0x000000544b457211 */ /* 0x000fe400018f0eff */
[----:B------:R-:W-:Y:S02]  /*4a20*/  LEA R76, P3, R81, R76, 0x1 ;  /* 0x0000004c514c7211 */ /* 0x000fe400078608ff */
[-C--:B------:R-:W-:Y:S02]  /*4a30*/  LEA.HI.X.SX32 R71, R77, R84.reuse, 0x1, P4 ;  /* 0x000000544d477211 */ /* 0x080fe400020f0eff */
[----:B------:R-:W-:-:S02]  /*4a40*/  LEA.HI.X.SX32 R75, R80, R84, 0x1, P2 ;  /* 0x00000054504b7211 */ /* 0x000fc400010f0eff */
[-C--:B------:R-:W-:Y:S02]  /*4a50*/  LEA.HI.X.SX32 R77, R81, R84.reuse, 0x1, P3 ;  /* 0x00000054514d7211 */ /* 0x080fe400018f0eff */
[----:B------:R-:W3:Y:S01]  /*4a60*/  LDS.128 R80, [R82+UR4+0x800] ;  /* 0x0008000452507984 */ /* 0x000ee20008000c00 */
[----:B0-----:R-:W-:Y:S02]  /*4a70*/  PRMT R13, R4, 0x7632, R13 ;  /* 0x00007632040d7816 */ /* 0x001fe4000000000d */
[----:B------:R-:W-:Y:S02]  /*4a80*/  LEA.HI.X.SX32 R73, R79, R84, 0x1, P5 ;  /* 0x000000544f497211 */ /* 0x000fe400028f0eff */
[----:B------:R-:W-:Y:S01]  /*4a90*/  PRMT R79, R8, 0x7632, R79 ;  /* 0x00007632084f7816 */ /* 0x000fe2000000004f */
[----:B------:R0:W-:Y:S01]  /*4aa0*/  STG.E.U16 desc[UR6][R16.64], R13 ;  /* 0x0000000d10007986 */ /* 0x0001e2000c101506 */
[----:B-1----:R-:W-:Y:S02]  /*4ab0*/  PRMT R15, R5, 0x7632, R15 ;  /* 0x00007632050f7816 */ /* 0x002fe4000000000f */
[----:B------:R-:W-:Y:S01]  /*4ac0*/  PRMT R4, R6, 0x7632, R4 ;  /* 0x0000763206047816 */ /* 0x000fe20000000004 */
[----:B------:R-:W-:Y:S01]  /*4ad0*/  STG.E.U16 desc[UR6][R18.64], R79 ;  /* 0x0000004f12007986 */ /* 0x000fe2000c101506 */
[----:B------:R-:W-:-:S02]  /*4ae0*/  PRMT R8, R10, 0x7632, R8 ;  /* 0x000076320a087816 */ /* 0x000fc40000000008 */
[----:B------:R-:W-:Y:S01]  /*4af0*/  LOP3.LUT R0, R0, 0xf8, RZ, 0xc0, !PT ;  /* 0x000000f800007812 */ /* 0x000fe200078ec0ff */
[----:B------:R1:W-:Y:S01]  /*4b00*/  STG.E.U16 desc[UR6][R20.64], R5 ;  /* 0x0000000514007986 */ /* 0x0003e2000c101506 */
[----:B0-----:R-:W-:-:S03]  /*4b10*/  PRMT R17, R9, 0x7632, R17 ;  /* 0x0000763209117816 */ /* 0x001fc60000000011 */
[----:B------:R-:W-:Y:S04]  /*4b20*/  STG.E.U16 desc[UR6][R22.64], R9 ;  /* 0x0000000916007986 */ /* 0x000fe8000c101506 */
[----:B------:R2:W-:Y:S01]  /*4b30*/  STG.E.U16 desc[UR6][R24.64], R15 ;  /* 0x0000000f18007986 */ /* 0x0005e2000c101506 */
[----:B-1----:R-:W-:-:S03]  /*4b40*/  PRMT R20, R7, 0x7632, R20 ;  /* 0x0000763207147816 */ /* 0x002fc60000000014 */
[----:B------:R-:W-:Y:S01]  /*4b50*/  STG.E.U16 desc[UR6][R26.64], R17 ;  /* 0x000000111a007986 */ /* 0x000fe2000c101506 */
[----:B------:R-:W-:Y:S01]  /*4b60*/  PRMT R21, R11, 0x7632, R21 ;  /* 0x000076320b157816 */ /* 0x000fe20000000015 */
[C---:B------:R-:W-:Y:S02]  /*4b70*/  IMAD.SHL.U32 R5, R118.reuse, 0x4, RZ ;  /* 0x0000000476057824 */ /* 0x040fe400078e00ff */
[----:B------:R0:W-:Y:S01]  /*4b80*/  STG.E.U16 desc[UR6][R28.64], R6 ;  /* 0x000000061c007986 */ /* 0x0001e2000c101506 */
[----:B------:R-:W-:-:S03]  /*4b90*/  IMAD.HI R118, R118, 0x4, RZ ;  /* 0x0000000476767827 */ /* 0x000fc600078e02ff */
[----:B------:R-:W-:Y:S01]  /*4ba0*/  STG.E.U16 desc[UR6][R30.64], R10 ;  /* 0x0000000a1e007986 */ /* 0x000fe2000c101506 */
[----:B--2---:R-:W-:-:S03]  /*4bb0*/  PRMT R24, R120, 0x7632, R24 ;  /* 0x0000763278187816 */ /* 0x004fc60000000018 */
[----:B------:R1:W-:Y:S01]  /*4bc0*/  STG.E.U16 desc[UR6][R32.64], R4 ;  /* 0x0000000420007986 */ /* 0x0003e2000c101506 */
[----:B---3--:R-:W-:-:S03]  /*4bd0*/  PRMT R25, R80, 0x7632, R25 ;  /* 0x0000763250197816 */ /* 0x008fc60000000019 */
[----:B------:R2:W-:Y:S01]  /*4be0*/  STG.E.U16 desc[UR6][R34.64], R8 ;  /* 0x0000000822007986 */ /* 0x0005e2000c101506 */
[----:B0-----:R-:W-:Y:S02]  /*4bf0*/  PRMT R28, R121, 0x7632, R28 ;  /* 0x00007632791c7816 */ /* 0x001fe4000000001c */
[----:B------:R-:W-:Y:S01]  /*4c00*/  PRMT R29, R81, 0x7632, R29 ;  /* 0x00007632511d7816 */ /* 0x000fe2000000001d */
[----:B------:R0:W-:Y:S04]  /*4c10*/  STG.E.U16 desc[UR6][R36.64], R7 ;  /* 0x0000000724007986 */ /* 0x0001e8000c101506 */
[----:B------:R3:W-:Y:S01]  /*4c20*/  STG.E.U16 desc[UR6][R38.64], R11 ;  /* 0x0000000b26007986 */ /* 0x0007e2000c101506 */
[----:B-1----:R-:W-:Y:S02]  /*4c30*/  PRMT R33, R122, 0x7632, R33 ;  /* 0x000076327a217816 */ /* 0x002fe40000000021 */
[----:B------:R-:W-:Y:S01]  /*4c40*/  FSEL R4, R3, -INF , P1 ;  /* 0xff80000003047808 */ /* 0x000fe20000800000 */
[----:B------:R1:W-:Y:S01]  /*4c50*/  STG.E.U16 desc[UR6][R40.64], R20 ;  /* 0x0000001428007986 */ /* 0x0003e2000c101506 */
[----:B--2---:R-:W-:Y:S01]  /*4c60*/  PRMT R34, R82, 0x7632, R34 ;  /* 0x0000763252227816 */ /* 0x004fe20000000022 */
[----:B------:R-:W2:Y:S01]  /*4c70*/  LDC.64 R8, c[0x0][0x230] ;  /* 0x00008c00ff087b82 */ /* 0x000ea20000000a00 */
[----:B------:R-:W-:Y:S01]  /*4c80*/  FSEL R3, R78, -INF , P0 ;  /* 0xff8000004e037808 */ /* 0x000fe20000000000 */
[----:B------:R1:W-:Y:S01]  /*4c90*/  STG.E.U16 desc[UR6][R42.64], R21 ;  /* 0x000000152a007986 */ /* 0x0003e2000c101506 */
[----:B0-----:R-:W-:Y:S01]  /*4ca0*/  PRMT R37, R123, 0x7632, R37 ;  /* 0x000076327b257816 */ /* 0x001fe20000000025 */
[----:B------:R-:W-:-:S02]  /*4cb0*/  FFMA R6, R4, 0.69314718246459960938, R65 ;  /* 0x3f31721804067823 */ /* 0x000fc40000000041 */
[----:B------:R1:W-:Y:S01]  /*4cc0*/  STG.E.U16 desc[UR6][R44.64], R120 ;  /* 0x000000782c007986 */ /* 0x0003e2000c101506 */
[----:B---3--:R-:W-:Y:S01]  /*4cd0*/  PRMT R38, R83, 0x7632, R38 ;  /* 0x0000763253267816 */ /* 0x008fe20000000026 */
[----:B------:R-:W-:Y:S02]  /*4ce0*/  FFMA R7, R3, 0.69314718246459960938, R64 ;  /* 0x3f31721803077823 */ /* 0x000fe40000000040 */
[----:B------:R1:W-:Y:S04]  /*4cf0*/  STG.E.U16 desc[UR6][R46.64], R80 ;  /* 0x000000502e007986 */ /* 0x0003e8000c101506 */
[----:B------:R1:W-:Y:S04]  /*4d00*/  STG.E.U16 desc[UR6][R48.64], R24 ;  /* 0x0000001830007986 */ /* 0x0003e8000c101506 */
[----:B------:R1:W-:Y:S04]  /*4d10*/  STG.E.U16 desc[UR6][R50.64], R25 ;  /* 0x0000001932007986 */ /* 0x0003e8000c101506 */
[----:B------:R1:W-:Y:S01]  /*4d20*/  STG.E.U16 desc[UR6][R52.64], R121 ;  /* 0x0000007934007986 */ /* 0x0003e2000c101506 */
[----:B--2---:R-:W-:-:S03]  /*4d30*/  IADD3 R4, P0, P1, R5, UR5, R8 ;  /* 0x0000000505047c10 */ /* 0x004fc6000f91e008 */
[----:B------:R1:W-:Y:S01]  /*4d40*/  STG.E.U16 desc[UR6][R54.64], R81 ;  /* 0x0000005136007986 */ /* 0x0003e2000c101506 */
[----:B------:R-:W-:-:S03]  /*4d50*/  IADD3.X R5, R118, UR9, R9, P0, P1 ;  /* 0x0000000976057c10 */ /* 0x000fc600087e2409 */
[----:B------:R1:W-:Y:S04]  /*4d60*/  STG.E.U16 desc[UR6][R56.64], R28 ;  /* 0x0000001c38007986 */ /* 0x0003e8000c101506 */
        /* <DEDUP_REMOVED lines=8> */
[----:B------:R1:W-:Y:S01]  /*4df0*/  STG.E.U16 desc[UR6][R76.64], R38 ;  /* 0x000000264c007986 */ /* 0x0003e2000c101506 */
[----:B------:R-:W-:Y:S06]  /*4e00*/  BAR.SYNC.DEFER_BLOCKING 0x0 ;  /* 0x0000000000007b1d */ /* 0x000fec0000010000 */
[----:B------:R1:W-:Y:S02]  /*4e10*/  STS.64 [R0+UR4], R6 ;  /* 0x0000000600007988 */ /* 0x0003e40008000a04 */
[----:B------:R-:W-:Y:S06]  /*4e20*/  BAR.SYNC.DEFER_BLOCKING 0x0 ;  /* 0x0000000000007b1d */ /* 0x000fec0000010000 */
[----:B------:R-:W-:Y:S05]  /*4e30*/  @P6 EXIT ;  /* 0x000000000000694d */ /* 0x000fea0003800000 */
[----:B------:R-:W0:Y:S04]  /*4e40*/  LDS R3, [R2] ;  /* 0x0000000002037984 */ /* 0x000e280000000800 */
[----:B0-----:R-:W-:Y:S01]  /*4e50*/  STG.E desc[UR6][R4.64], R3 ;  /* 0x0000000304007986 */ /* 0x001fe2000c101906 */
[----:B------:R-:W-:Y:S05]  /*4e60*/  EXIT ;  /* 0x000000000000794d */ /* 0x000fea0003800000 */
.L_x_2:
[----:B------:R-:W-:-:S00]  /*4e70*/  BRA `(.L_x_2) ;  /* 0xfffffffc00fc7947 */ /* 0x000fc0000383ffff */
[----:B------:R-:W-:-:S00]  /*4e80*/  NOP ;  /* 0x0000000000007918 */ /* 0x000fc00000000000 */
[----:B------:R-:W-:-:S00]  /*4e90*/  NOP ;  /* 0x0000000000007918 */ /* 0x000fc00000000000 */
[----:B------:R-:W-:-:S00]  /*4ea0*/  NOP ;  /* 0x0000000000007918 */ /* 0x000fc00000000000 */
[----:B------:R-:W-:-:S00]  /*4eb0*/  NOP ;  /* 0x0000000000007918 */ /* 0x000fc00000000000 */
[----:B------:R-:W-:-:S00]  /*4ec0*/  NOP ;  /* 0x0000000000007918 */ /* 0x000fc00000000000 */
[----:B------:R-:W-:-:S00]  /*4ed0*/  NOP ;  /* 0x0000000000007918 */ /* 0x000fc00000000000 */
[----:B------:R-:W-:-:S00]  /*4ee0*/  NOP ;  /* 0x0000000000007918 */ /* 0x000fc00000000000 */
[----:B------:R-:W-:-:S00]  /*4ef0*/  NOP ;  /* 0x0000000000007918 */ /* 0x000fc00000000000 */
.L_x_3:


//--------------------- .nv.global.init           --------------------------
	.section	.nv.global.init,"aw",@progbits
.nv.global.init:
	.type		_$_str,@object
	.size		_$_str,(.L_0 - _$_str)
_$_str:
        /*0000*/ 	.byte	0x5f, 0x5f, 0x43, 0x55, 0x44, 0x41, 0x5f, 0x46, 0x54, 0x5a, 0x00
.L_0:


//--------------------- .nv.shared.attn_fwd       --------------------------
	.section	.nv.shared.attn_fwd,"aw",@nobits
	.sectionflags	@""
	.align	16
	.zero		1024


//--------------------- .nv.shared.reserved.0     --------------------------
	.section	.nv.shared.reserved.0,"aw",@nobits
	.weak		__nv_reservedSMEM_offset_0_alias
	.size		__nv_reservedSMEM_offset_0_alias, 0, 0
	.other		__nv_reservedSMEM_offset_0_alias,@"STO_CUDA_RESERVED_SHARED STV_DEFAULT"
__nv_reservedSMEM_offset_0_alias:
	.zero		0


//--------------------- .nv.constant0.attn_fwd    --------------------------
	.section	.nv.constant0.attn_fwd,"a",@progbits
	.sectionflags	@""
	.align	4
.nv.constant0.attn_fwd:
	.zero		664


//--------------------- SYMBOLS --------------------------

	.type		.nv.reservedSmem.offset0,@object
	.size		.nv.reservedSmem.offset0,0x4
